//
// Generated by NVIDIA NVVM Compiler
//
// Compiler Build ID: CL-36424714
// Cuda compilation tools, release 13.0, V13.0.88
// Based on NVVM 20.0.0
//

.version 9.0
.target sm_100
.address_size 64

	// .globl	_Z9init_dataPfS_i
// _ZZ26compute_loss_and_gradientsPfS_S_S_S_S_S_S_iE8loss_sum has been demoted
// _ZZ26compute_loss_and_gradientsPfS_S_S_S_S_S_S_iE6dw_sum has been demoted
// _ZZ26compute_loss_and_gradientsPfS_S_S_S_S_S_S_iE6db_sum has been demoted

.visible .entry _Z9init_dataPfS_i(
	.param .u64 .ptr .align 1 _Z9init_dataPfS_i_param_0,
	.param .u64 .ptr .align 1 _Z9init_dataPfS_i_param_1,
	.param .u32 _Z9init_dataPfS_i_param_2
)
{
	.reg .pred 	%p<2>;
	.reg .b32 	%r<6>;
	.reg .b32 	%f<5>;
	.reg .b64 	%rd<8>;

	ld.param.u64 	%rd1, [_Z9init_dataPfS_i_param_0];
	ld.param.u64 	%rd2, [_Z9init_dataPfS_i_param_1];
	ld.param.u32 	%r2, [_Z9init_dataPfS_i_param_2];
	mov.u32 	%r3, %ctaid.x;
	mov.u32 	%r4, %ntid.x;
	mov.u32 	%r5, %tid.x;
	mad.lo.s32 	%r1, %r3, %r4, %r5;
	setp.ge.s32 	%p1, %r1, %r2;
	@%p1 bra 	$L__BB0_2;
	cvta.to.global.u64 	%rd3, %rd1;
	cvta.to.global.u64 	%rd4, %rd2;
	cvt.rn.f32.s32 	%f1, %r1;
	cvt.rn.f32.s32 	%f2, %r2;
	div.rn.f32 	%f3, %f1, %f2;
	mul.wide.s32 	%rd5, %r1, 4;
	add.s64 	%rd6, %rd3, %rd5;
	st.global.f32 	[%rd6], %f3;
	fma.rn.f32 	%f4, %f3, 0f40400000, 0f40000000;
	add.s64 	%rd7, %rd4, %rd5;
	st.global.f32 	[%rd7], %f4;
$L__BB0_2:
	ret;

}
	// .globl	_Z7forwardPfS_S_S_i
.visible .entry _Z7forwardPfS_S_S_i(
	.param .u64 .ptr .align 1 _Z7forwardPfS_S_S_i_param_0,
	.param .u64 .ptr .align 1 _Z7forwardPfS_S_S_i_param_1,
	.param .u64 .ptr .align 1 _Z7forwardPfS_S_S_i_param_2,
	.param .u64 .ptr .align 1 _Z7forwardPfS_S_S_i_param_3,
	.param .u32 _Z7forwardPfS_S_S_i_param_4
)
{
	.reg .pred 	%p<2>;
	.reg .b32 	%r<6>;
	.reg .b32 	%f<5>;
	.reg .b64 	%rd<12>;

	ld.param.u64 	%rd1, [_Z7forwardPfS_S_S_i_param_0];
	ld.param.u64 	%rd2, [_Z7forwardPfS_S_S_i_param_1];
	ld.param.u64 	%rd3, [_Z7forwardPfS_S_S_i_param_2];
	ld.param.u64 	%rd4, [_Z7forwardPfS_S_S_i_param_3];
	ld.param.u32 	%r2, [_Z7forwardPfS_S_S_i_param_4];
	mov.u32 	%r3, %ctaid.x;
	mov.u32 	%r4, %ntid.x;
	mov.u32 	%r5, %tid.x;
	mad.lo.s32 	%r1, %r3, %r4, %r5;
	setp.ge.s32 	%p1, %r1, %r2;
	@%p1 bra 	$L__BB1_2;
	cvta.to.global.u64 	%rd5, %rd1;
	cvta.to.global.u64 	%rd6, %rd2;
	cvta.to.global.u64 	%rd7, %rd3;
	cvta.to.global.u64 	%rd8, %rd4;
	mul.wide.s32 	%rd9, %r1, 4;
	add.s64 	%rd10, %rd5, %rd9;
	ld.global.f32 	%f1, [%rd10];
	ld.global.f32 	%f2, [%rd6];
	ld.global.f32 	%f3, [%rd7];
	fma.rn.f32 	%f4, %f1, %f2, %f3;
	add.s64 	%rd11, %rd8, %rd9;
	st.global.f32 	[%rd11], %f4;
$L__BB1_2:
	ret;

}
	// .globl	_Z26compute_loss_and_gradientsPfS_S_S_S_S_S_S_i
.visible .entry _Z26compute_loss_and_gradientsPfS_S_S_S_S_S_S_i(
	.param .u64 .ptr .align 1 _Z26compute_loss_and_gradientsPfS_S_S_S_S_S_S_i_param_0,
	.param .u64 .ptr .align 1 _Z26compute_loss_and_gradientsPfS_S_S_S_S_S_S_i_param_1,
	.param .u64 .ptr .align 1 _Z26compute_loss_and_gradientsPfS_S_S_S_S_S_S_i_param_2,
	.param .u64 .ptr .align 1 _Z26compute_loss_and_gradientsPfS_S_S_S_S_S_S_i_param_3,
	.param .u64 .ptr .align 1 _Z26compute_loss_and_gradientsPfS_S_S_S_S_S_S_i_param_4,
	.param .u64 .ptr .align 1 _Z26compute_loss_and_gradientsPfS_S_S_S_S_S_S_i_param_5,
	.param .u64 .ptr .align 1 _Z26compute_loss_and_gradientsPfS_S_S_S_S_S_S_i_param_6,
	.param .u64 .ptr .align 1 _Z26compute_loss_and_gradientsPfS_S_S_S_S_S_S_i_param_7,
	.param .u32 _Z26compute_loss_and_gradientsPfS_S_S_S_S_S_S_i_param_8
)
{
	.reg .pred 	%p<6>;
	.reg .b32 	%r<20>;
	.reg .b32 	%f<34>;
	.reg .b64 	%rd<17>;
	// demoted variable
	.shared .align 4 .b8 _ZZ26compute_loss_and_gradientsPfS_S_S_S_S_S_S_iE8loss_sum[1024];
	// demoted variable
	.shared .align 4 .b8 _ZZ26compute_loss_and_gradientsPfS_S_S_S_S_S_S_iE6dw_sum[1024];
	// demoted variable
	.shared .align 4 .b8 _ZZ26compute_loss_and_gradientsPfS_S_S_S_S_S_S_iE6db_sum[1024];
	ld.param.u64 	%rd1, [_Z26compute_loss_and_gradientsPfS_S_S_S_S_S_S_i_param_0];
	ld.param.u64 	%rd2, [_Z26compute_loss_and_gradientsPfS_S_S_S_S_S_S_i_param_1];
	ld.param.u64 	%rd3, [_Z26compute_loss_and_gradientsPfS_S_S_S_S_S_S_i_param_2];
	ld.param.u64 	%rd4, [_Z26compute_loss_and_gradientsPfS_S_S_S_S_S_S_i_param_5];
	ld.param.u64 	%rd5, [_Z26compute_loss_and_gradientsPfS_S_S_S_S_S_S_i_param_6];
	ld.param.u64 	%rd6, [_Z26compute_loss_and_gradientsPfS_S_S_S_S_S_S_i_param_7];
	ld.param.u32 	%r9, [_Z26compute_loss_and_gradientsPfS_S_S_S_S_S_S_i_param_8];
	mov.u32 	%r10, %ctaid.x;
	mov.u32 	%r19, %ntid.x;
	mov.u32 	%r2, %tid.x;
	mad.lo.s32 	%r3, %r10, %r19, %r2;
	setp.ge.s32 	%p1, %r3, %r9;
	mov.f32 	%f31, 0f00000000;
	mov.f32 	%f32, %f31;
	mov.f32 	%f33, %f31;
	@%p1 bra 	$L__BB2_2;
	cvta.to.global.u64 	%rd7, %rd3;
	cvta.to.global.u64 	%rd8, %rd2;
	cvta.to.global.u64 	%rd9, %rd1;
	mul.wide.s32 	%rd10, %r3, 4;
	add.s64 	%rd11, %rd7, %rd10;
	ld.global.f32 	%f8, [%rd11];
	add.s64 	%rd12, %rd8, %rd10;
	ld.global.f32 	%f9, [%rd12];
	sub.f32 	%f10, %f8, %f9;
	mul.f32 	%f31, %f10, %f10;
	add.f32 	%f33, %f10, %f10;
	add.s64 	%rd13, %rd9, %rd10;
	ld.global.f32 	%f11, [%rd13];
	mul.f32 	%f32, %f11, %f33;
$L__BB2_2:
	shl.b32 	%r11, %r2, 2;
	mov.u32 	%r12, _ZZ26compute_loss_and_gradientsPfS_S_S_S_S_S_S_iE8loss_sum;
	add.s32 	%r4, %r12, %r11;
	st.shared.f32 	[%r4], %f31;
	mov.u32 	%r13, _ZZ26compute_loss_and_gradientsPfS_S_S_S_S_S_S_iE6dw_sum;
	add.s32 	%r5, %r13, %r11;
	st.shared.f32 	[%r5], %f32;
	mov.u32 	%r14, _ZZ26compute_loss_and_gradientsPfS_S_S_S_S_S_S_iE6db_sum;
	add.s32 	%r6, %r14, %r11;
	st.shared.f32 	[%r6], %f33;
	bar.sync 	0;
	setp.lt.u32 	%p2, %r19, 2;
	@%p2 bra 	$L__BB2_6;
$L__BB2_3:
	shr.u32 	%r8, %r19, 1;
	setp.ge.u32 	%p3, %r2, %r8;
	@%p3 bra 	$L__BB2_5;
	shl.b32 	%r15, %r8, 2;
	add.s32 	%r16, %r4, %r15;
	ld.shared.f32 	%f12, [%r16];
	ld.shared.f32 	%f13, [%r4];
	add.f32 	%f14, %f12, %f13;
	st.shared.f32 	[%r4], %f14;
	add.s32 	%r17, %r5, %r15;
	ld.shared.f32 	%f15, [%r17];
	ld.shared.f32 	%f16, [%r5];
	add.f32 	%f17, %f15, %f16;
	st.shared.f32 	[%r5], %f17;
	add.s32 	%r18, %r6, %r15;
	ld.shared.f32 	%f18, [%r18];
	ld.shared.f32 	%f19, [%r6];
	add.f32 	%f20, %f18, %f19;
	st.shared.f32 	[%r6], %f20;
$L__BB2_5:
	bar.sync 	0;
	setp.gt.u32 	%p4, %r19, 3;
	mov.u32 	%r19, %r8;
	@%p4 bra 	$L__BB2_3;
$L__BB2_6:
	setp.ne.s32 	%p5, %r2, 0;
	@%p5 bra 	$L__BB2_8;
	ld.shared.f32 	%f21, [_ZZ26compute_loss_and_gradientsPfS_S_S_S_S_S_S_iE8loss_sum];
	cvt.rn.f32.s32 	%f22, %r9;
	div.rn.f32 	%f23, %f21, %f22;
	cvta.to.global.u64 	%rd14, %rd4;
	atom.global.add.f32 	%f24, [%rd14], %f23;
	ld.shared.f32 	%f25, [_ZZ26compute_loss_and_gradientsPfS_S_S_S_S_S_S_iE6dw_sum];
	div.rn.f32 	%f26, %f25, %f22;
	cvta.to.global.u64 	%rd15, %rd5;
	atom.global.add.f32 	%f27, [%rd15], %f26;
	ld.shared.f32 	%f28, [_ZZ26compute_loss_and_gradientsPfS_S_S_S_S_S_S_iE6db_sum];
	div.rn.f32 	%f29, %f28, %f22;
	cvta.to.global.u64 	%rd16, %rd6;
	atom.global.add.f32 	%f30, [%rd16], %f29;
$L__BB2_8:
	ret;

}
	// .globl	_Z14update_weightsPfS_ff
.visible .entry _Z14update_weightsPfS_ff(
	.param .u64 .ptr .align 1 _Z14update_weightsPfS_ff_param_0,
	.param .u64 .ptr .align 1 _Z14update_weightsPfS_ff_param_1,
	.param .f32 _Z14update_weightsPfS_ff_param_2,
	.param .f32 _Z14update_weightsPfS_ff_param_3
)
{
	.reg .b32 	%f<9>;
	.reg .b64 	%rd<5>;

	ld.param.u64 	%rd1, [_Z14update_weightsPfS_ff_param_0];
	ld.param.u64 	%rd2, [_Z14update_weightsPfS_ff_param_1];
	ld.param.f32 	%f1, [_Z14update_weightsPfS_ff_param_2];
	ld.param.f32 	%f2, [_Z14update_weightsPfS_ff_param_3];
	cvta.to.global.u64 	%rd3, %rd2;
	cvta.to.global.u64 	%rd4, %rd1;
	mul.f32 	%f3, %f1, 0f3C23D70A;
	ld.global.f32 	%f4, [%rd4];
	sub.f32 	%f5, %f4, %f3;
	st.global.f32 	[%rd4], %f5;
	mul.f32 	%f6, %f2, 0f3C23D70A;
	ld.global.f32 	%f7, [%rd3];
	sub.f32 	%f8, %f7, %f6;
	st.global.f32 	[%rd3], %f8;
	ret;

}


// ===== COMPILED SASS (sm_100) =====

	.target	sm_100

	.elftype	@"ET_EXEC"


//--------------------- .note.nv.tkinfo           --------------------------
	.section	.note.nv.tkinfo,"",@"SHT_NOTE"
	.sectionflags	@"SHF_NOTE_NV_TKINFO"
	.tkinfo
        /*0018*/ 	.word	0x00000002
        /*0030*/ 	.string	""
        /*0030*/ 	.string	"ptxas"
        /*0030*/ 	.string	"Cuda compilation tools, release 13.0, V13.0.88"
        /*0030*/ 	.string	"Build cuda_13.0.r13.0/compiler.36424714_0"
        /*0030*/ 	.string	"-arch sm_100 -m 64 "



//--------------------- .note.nv.cuinfo           --------------------------
	.section	.note.nv.cuinfo,"",@"SHT_NOTE"
	.sectionflags	@"SHF_NOTE_NV_CUINFO"
        /*0018*/ 	.short	0x0002
        /*001a*/ 	.short	0x0064
        /*001c*/ 	.short	0x0082
	.zero		2


//--------------------- .nv.info                  --------------------------
	.section	.nv.info,"",@"SHT_CUDA_INFO"
	.align	4


	//----- nvinfo : EIATTR_REGCOUNT
	.align		4
        /*0000*/ 	.byte	0x04, 0x2f
        /*0002*/ 	.short	(.L_1 - .L_0)
	.align		4
.L_0:
        /*0004*/ 	.word	index@(_Z9init_dataPfS_i)
        /*0008*/ 	.word	0x00000010


	//----- nvinfo : EIATTR_FRAME_SIZE
	.align		4
.L_1:
        /*000c*/ 	.byte	0x04, 0x11
        /*000e*/ 	.short	(.L_3 - .L_2)
	.align		4
.L_2:
        /*0010*/ 	.word	index@($__internal_1_$__cuda_sm3x_div_rn_noftz_f32_slowpath)
        /*0014*/ 	.word	0x00000000


	//----- nvinfo : EIATTR_FRAME_SIZE
	.align		4
.L_3:
        /*0018*/ 	.byte	0x04, 0x11
        /*001a*/ 	.short	(.L_5 - .L_4)
	.align		4
.L_4:
        /*001c*/ 	.word	index@(_Z9init_dataPfS_i)
        /*0020*/ 	.word	0x00000000


	//----- nvinfo : EIATTR_REGCOUNT
	.align		4
.L_5:
        /*0024*/ 	.byte	0x04, 0x2f
        /*0026*/ 	.short	(.L_7 - .L_6)
	.align		4
.L_6:
        /*0028*/ 	.word	index@(_Z7forwardPfS_S_S_i)
        /*002c*/ 	.word	0x0000000e


	//----- nvinfo : EIATTR_FRAME_SIZE
	.align		4
.L_7:
        /*0030*/ 	.byte	0x04, 0x11
        /*0032*/ 	.short	(.L_9 - .L_8)
	.align		4
.L_8:
        /*0034*/ 	.word	index@(_Z7forwardPfS_S_S_i)
        /*0038*/ 	.word	0x00000000


	//----- nvinfo : EIATTR_REGCOUNT
	.align		4
.L_9:
        /*003c*/ 	.byte	0x04, 0x2f
        /*003e*/ 	.short	(.L_11 - .L_10)
	.align		4
.L_10:
        /*0040*/ 	.word	index@(_Z26compute_loss_and_gradientsPfS_S_S_S_S_S_S_i)
        /*0044*/ 	.word	0x0000000f


	//----- nvinfo : EIATTR_FRAME_SIZE
	.align		4
.L_11:
        /*0048*/ 	.byte	0x04, 0x11
        /*004a*/ 	.short	(.L_13 - .L_12)
	.align		4
.L_12:
        /*004c*/ 	.word	index@($__internal_0_$__cuda_sm3x_div_rn_noftz_f32_slowpath)
        /*0050*/ 	.word	0x00000000


	//----- nvinfo : EIATTR_FRAME_SIZE
	.align		4
.L_13:
        /*0054*/ 	.byte	0x04, 0x11
        /*0056*/ 	.short	(.L_15 - .L_14)
	.align		4
.L_14:
        /*0058*/ 	.word	index@(_Z26compute_loss_and_gradientsPfS_S_S_S_S_S_S_i)
        /*005c*/ 	.word	0x00000000


	//----- nvinfo : EIATTR_REGCOUNT
	.align		4
.L_15:
        /*0060*/ 	.byte	0x04, 0x2f
        /*0062*/ 	.short	(.L_17 - .L_16)
	.align		4
.L_16:
        /*0064*/ 	.word	index@(_Z14update_weightsPfS_ff)
        /*0068*/ 	.word	0x0000000c


	//----- nvinfo : EIATTR_FRAME_SIZE
	.align		4
.L_17:
        /*006c*/ 	.byte	0x04, 0x11
        /*006e*/ 	.short	(.L_19 - .L_18)
	.align		4
.L_18:
        /*0070*/ 	.word	index@(_Z14update_weightsPfS_ff)
        /*0074*/ 	.word	0x00000000


	//----- nvinfo : EIATTR_MIN_STACK_SIZE
	.align		4
.L_19:
        /*0078*/ 	.byte	0x04, 0x12
        /*007a*/ 	.short	(.L_21 - .L_20)
	.align		4
.L_20:
        /*007c*/ 	.word	index@(_Z14update_weightsPfS_ff)
        /*0080*/ 	.word	0x00000000


	//----- nvinfo : EIATTR_MIN_STACK_SIZE
	.align		4
.L_21:
        /*0084*/ 	.byte	0x04, 0x12
        /*0086*/ 	.short	(.L_23 - .L_22)
	.align		4
.L_22:
        /*0088*/ 	.word	index@(_Z26compute_loss_and_gradientsPfS_S_S_S_S_S_S_i)
        /*008c*/ 	.word	0x00000000


	//----- nvinfo : EIATTR_MIN_STACK_SIZE
	.align		4
.L_23:
        /*0090*/ 	.byte	0x04, 0x12
        /*0092*/ 	.short	(.L_25 - .L_24)
	.align		4
.L_24:
        /*0094*/ 	.word	index@(_Z7forwardPfS_S_S_i)
        /*0098*/ 	.word	0x00000000


	//----- nvinfo : EIATTR_MIN_STACK_SIZE
	.align		4
.L_25:
        /*009c*/ 	.byte	0x04, 0x12
        /*009e*/ 	.short	(.L_27 - .L_26)
	.align		4
.L_26:
        /*00a0*/ 	.word	index@(_Z9init_dataPfS_i)
        /*00a4*/ 	.word	0x00000000
.L_27:


//--------------------- .nv.compat                --------------------------
	.section	.nv.compat,"",@"SHT_CUDA_COMPAT_INFO"
	.align	4
        /*0000*/ 	.byte	0x02, 0x09, 0x00, 0x00, 0x02, 0x02, 0x01, 0x00, 0x02, 0x05, 0x05, 0x00, 0x03, 0x07, 0x01, 0x01
        /*0010*/ 	.byte	0x02, 0x03, 0x00, 0x00, 0x02, 0x06, 0x01, 0x00, 0x04, 0x0b, 0x08, 0x00, 0x01, 0x00, 0x00, 0x00
        /*0020*/ 	.byte	0x00, 0x00, 0x00, 0x00


//--------------------- .nv.info._Z14update_weightsPfS_ff --------------------------
	.section	.nv.info._Z14update_weightsPfS_ff,"",@"SHT_CUDA_INFO"
	.sectionflags	@""
	.align	4


	//----- nvinfo : EIATTR_CUDA_API_VERSION
	.align		4
        /*0000*/ 	.byte	0x04, 0x37
        /*0002*/ 	.short	(.L_29 - .L_28)
.L_28:
        /*0004*/ 	.word	0x00000082


	//----- nvinfo : EIATTR_KPARAM_INFO
	.align		4
.L_29:
        /*0008*/ 	.byte	0x04, 0x17
        /*000a*/ 	.short	(.L_31 - .L_30)
.L_30:
        /*000c*/ 	.word	0x00000000
        /*0010*/ 	.short	0x0003
        /*0012*/ 	.short	0x0014
        /*0014*/ 	.byte	0x00, 0xf0, 0x11, 0x00


	//----- nvinfo : EIATTR_KPARAM_INFO
	.align		4
.L_31:
        /*0018*/ 	.byte	0x04, 0x17
        /*001a*/ 	.short	(.L_33 - .L_32)
.L_32:
        /*001c*/ 	.word	0x00000000
        /*0020*/ 	.short	0x0002
        /*0022*/ 	.short	0x0010
        /*0024*/ 	.byte	0x00, 0xf0, 0x11, 0x00


	//----- nvinfo : EIATTR_KPARAM_INFO
	.align		4
.L_33:
        /*0028*/ 	.byte	0x04, 0x17
        /*002a*/ 	.short	(.L_35 - .L_34)
.L_34:
        /*002c*/ 	.word	0x00000000
        /*0030*/ 	.short	0x0001
        /*0032*/ 	.short	0x0008
        /*0034*/ 	.byte	0x00, 0xf5, 0x21, 0x00


	//----- nvinfo : EIATTR_KPARAM_INFO
	.align		4
.L_35:
        /*0038*/ 	.byte	0x04, 0x17
        /*003a*/ 	.short	(.L_37 - .L_36)
.L_36:
        /*003c*/ 	.word	0x00000000
        /*0040*/ 	.short	0x0000
        /*0042*/ 	.short	0x0000
        /*0044*/ 	.byte	0x00, 0xf5, 0x21, 0x00


	//----- nvinfo : EIATTR_SPARSE_MMA_MASK
	.align		4
.L_37:
        /*0048*/ 	.byte	0x03, 0x50
        /*004a*/ 	.short	0x0000


	//----- nvinfo : EIATTR_MAXREG_COUNT
	.align		4
        /*004c*/ 	.byte	0x03, 0x1b
        /*004e*/ 	.short	0x00ff


	//----- nvinfo : EIATTR_MERCURY_ISA_VERSION
	.align		4
        /*0050*/ 	.byte	0x03, 0x5f
        /*0052*/ 	.short	0x0101


	//----- nvinfo : EIATTR_VRC_CTA_INIT_COUNT
	.align		4
        /*0054*/ 	.byte	0x02, 0x4a
	.zero		1
	.zero		1


	//----- nvinfo : EIATTR_EXIT_INSTR_OFFSETS
	.align		4
        /*0058*/ 	.byte	0x04, 0x1c
        /*005a*/ 	.short	(.L_39 - .L_38)


	//   ....[0]....
.L_38:
        /*005c*/ 	.word	0x000000b0


	//----- nvinfo : EIATTR_CBANK_PARAM_SIZE
	.align		4
.L_39:
        /*0060*/ 	.byte	0x03, 0x19
        /*0062*/ 	.short	0x0018


	//----- nvinfo : EIATTR_PARAM_CBANK
	.align		4
        /*0064*/ 	.byte	0x04, 0x0a
        /*0066*/ 	.short	(.L_41 - .L_40)
	.align		4
.L_40:
        /*0068*/ 	.word	index@(.nv.constant0._Z14update_weightsPfS_ff)
        /*006c*/ 	.short	0x0380
        /*006e*/ 	.short	0x0018


	//----- nvinfo : EIATTR_SW_WAR
	.align		4
.L_41:
        /*0070*/ 	.byte	0x04, 0x36
        /*0072*/ 	.short	(.L_43 - .L_42)
.L_42:
        /*0074*/ 	.word	0x00000008
.L_43:


//--------------------- .nv.info._Z26compute_loss_and_gradientsPfS_S_S_S_S_S_S_i --------------------------
	.section	.nv.info._Z26compute_loss_and_gradientsPfS_S_S_S_S_S_S_i,"",@"SHT_CUDA_INFO"
	.sectionflags	@""
	.align	4


	//----- nvinfo : EIATTR_CUDA_API_VERSION
	.align		4
        /*0000*/ 	.byte	0x04, 0x37
        /*0002*/ 	.short	(.L_45 - .L_44)
.L_44:
        /*0004*/ 	.word	0x00000082


	//----- nvinfo : EIATTR_KPARAM_INFO
	.align		4
.L_45:
        /*0008*/ 	.byte	0x04, 0x17
        /*000a*/ 	.short	(.L_47 - .L_46)
.L_46:
        /*000c*/ 	.word	0x00000000
        /*0010*/ 	.short	0x0008
        /*0012*/ 	.short	0x0040
        /*0014*/ 	.byte	0x00, 0xf0, 0x11, 0x00


	//----- nvinfo : EIATTR_KPARAM_INFO
	.align		4
.L_47:
        /*0018*/ 	.byte	0x04, 0x17
        /*001a*/ 	.short	(.L_49 - .L_48)
.L_48:
        /*001c*/ 	.word	0x00000000
        /*0020*/ 	.short	0x0007
        /*0022*/ 	.short	0x0038
        /*0024*/ 	.byte	0x00, 0xf5, 0x21, 0x00


	//----- nvinfo : EIATTR_KPARAM_INFO
	.align		4
.L_49:
        /*0028*/ 	.byte	0x04, 0x17
        /*002a*/ 	.short	(.L_51 - .L_50)
.L_50:
        /*002c*/ 	.word	0x00000000
        /*0030*/ 	.short	0x0006
        /*0032*/ 	.short	0x0030
        /*0034*/ 	.byte	0x00, 0xf5, 0x21, 0x00


	//----- nvinfo : EIATTR_KPARAM_INFO
	.align		4
.L_51:
        /*0038*/ 	.byte	0x04, 0x17
        /*003a*/ 	.short	(.L_53 - .L_52)
.L_52:
        /*003c*/ 	.word	0x00000000
        /*0040*/ 	.short	0x0005
        /*0042*/ 	.short	0x0028
        /*0044*/ 	.byte	0x00, 0xf5, 0x21, 0x00


	//----- nvinfo : EIATTR_KPARAM_INFO
	.align		4
.L_53:
        /*0048*/ 	.byte	0x04, 0x17
        /*004a*/ 	.short	(.L_55 - .L_54)
.L_54:
        /*004c*/ 	.word	0x00000000
        /*0050*/ 	.short	0x0004
        /*0052*/ 	.short	0x0020
        /*0054*/ 	.byte	0x00, 0xf5, 0x21, 0x00


	//----- nvinfo : EIATTR_KPARAM_INFO
	.align		4
.L_55:
        /*0058*/ 	.byte	0x04, 0x17
        /*005a*/ 	.short	(.L_57 - .L_56)
.L_56:
        /*005c*/ 	.word	0x00000000
        /*0060*/ 	.short	0x0003
        /*0062*/ 	.short	0x0018
        /*0064*/ 	.byte	0x00, 0xf5, 0x21, 0x00


	//----- nvinfo : EIATTR_KPARAM_INFO
	.align		4
.L_57:
        /*0068*/ 	.byte	0x04, 0x17
        /*006a*/ 	.short	(.L_59 - .L_58)
.L_58:
        /*006c*/ 	.word	0x00000000
        /*0070*/ 	.short	0x0002
        /*0072*/ 	.short	0x0010
        /*0074*/ 	.byte	0x00, 0xf5, 0x21, 0x00


	//----- nvinfo : EIATTR_KPARAM_INFO
	.align		4
.L_59:
        /*0078*/ 	.byte	0x04, 0x17
        /*007a*/ 	.short	(.L_61 - .L_60)
.L_60:
        /*007c*/ 	.word	0x00000000
        /*0080*/ 	.short	0x0001
        /*0082*/ 	.short	0x0008
        /*0084*/ 	.byte	0x00, 0xf5, 0x21, 0x00


	//----- nvinfo : EIATTR_KPARAM_INFO
	.align		4
.L_61:
        /*0088*/ 	.byte	0x04, 0x17
        /*008a*/ 	.short	(.L_63 - .L_62)
.L_62:
        /*008c*/ 	.word	0x00000000
        /*0090*/ 	.short	0x0000
        /*0092*/ 	.short	0x0000
        /*0094*/ 	.byte	0x00, 0xf5, 0x21, 0x00


	//----- nvinfo : EIATTR_SPARSE_MMA_MASK
	.align		4
.L_63:
        /*0098*/ 	.byte	0x03, 0x50
        /*009a*/ 	.short	0x0000


	//----- nvinfo : EIATTR_MAXREG_COUNT
	.align		4
        /*009c*/ 	.byte	0x03, 0x1b
        /*009e*/ 	.short	0x00ff


	//----- nvinfo : EIATTR_NUM_BARRIERS
	.align		4
        /*00a0*/ 	.byte	0x02, 0x4c
        /*00a2*/ 	.byte	0x01
	.zero		1


	//----- nvinfo : EIATTR_MERCURY_ISA_VERSION
	.align		4
        /*00a4*/ 	.byte	0x03, 0x5f
        /*00a6*/ 	.short	0x0101


	//----- nvinfo : EIATTR_VRC_CTA_INIT_COUNT
	.align		4
        /*00a8*/ 	.byte	0x02, 0x4a
	.zero		1
	.zero		1


	//----- nvinfo : EIATTR_EXIT_INSTR_OFFSETS
	.align		4
        /*00ac*/ 	.byte	0x04, 0x1c
        /*00ae*/ 	.short	(.L_65 - .L_64)


	//   ....[0]....
.L_64:
        /*00b0*/ 	.word	0x00000410


	//   ....[1]....
        /*00b4*/ 	.word	0x00000770


	//----- nvinfo : EIATTR_CRS_STACK_SIZE
	.align		4
.L_65:
        /*00b8*/ 	.byte	0x04, 0x1e
        /*00ba*/ 	.short	(.L_67 - .L_66)
.L_66:
        /*00bc*/ 	.word	0x00000000


	//----- nvinfo : EIATTR_CBANK_PARAM_SIZE
	.align		4
.L_67:
        /*00c0*/ 	.byte	0x03, 0x19
        /*00c2*/ 	.short	0x0044


	//----- nvinfo : EIATTR_PARAM_CBANK
	.align		4
        /*00c4*/ 	.byte	0x04, 0x0a
        /*00c6*/ 	.short	(.L_69 - .L_68)
	.align		4
.L_68:
        /*00c8*/ 	.word	index@(.nv.constant0._Z26compute_loss_and_gradientsPfS_S_S_S_S_S_S_i)
        /*00cc*/ 	.short	0x0380
        /*00ce*/ 	.short	0x0044


	//----- nvinfo : EIATTR_SW_WAR
	.align		4
.L_69:
        /*00d0*/ 	.byte	0x04, 0x36
        /*00d2*/ 	.short	(.L_71 - .L_70)
.L_70:
        /*00d4*/ 	.word	0x00000008
.L_71:


//--------------------- .nv.info._Z7forwardPfS_S_S_i --------------------------
	.section	.nv.info._Z7forwardPfS_S_S_i,"",@"SHT_CUDA_INFO"
	.sectionflags	@""
	.align	4


	//----- nvinfo : EIATTR_CUDA_API_VERSION
	.align		4
        /*0000*/ 	.byte	0x04, 0x37
        /*0002*/ 	.short	(.L_73 - .L_72)
.L_72:
        /*0004*/ 	.word	0x00000082


	//----- nvinfo : EIATTR_KPARAM_INFO
	.align		4
.L_73:
        /*0008*/ 	.byte	0x04, 0x17
        /*000a*/ 	.short	(.L_75 - .L_74)
.L_74:
        /*000c*/ 	.word	0x00000000
        /*0010*/ 	.short	0x0004
        /*0012*/ 	.short	0x0020
        /*0014*/ 	.byte	0x00, 0xf0, 0x11, 0x00


	//----- nvinfo : EIATTR_KPARAM_INFO
	.align		4
.L_75:
        /*0018*/ 	.byte	0x04, 0x17
        /*001a*/ 	.short	(.L_77 - .L_76)
.L_76:
        /*001c*/ 	.word	0x00000000
        /*0020*/ 	.short	0x0003
        /*0022*/ 	.short	0x0018
        /*0024*/ 	.byte	0x00, 0xf5, 0x21, 0x00


	//----- nvinfo : EIATTR_KPARAM_INFO
	.align		4
.L_77:
        /*0028*/ 	.byte	0x04, 0x17
        /*002a*/ 	.short	(.L_79 - .L_78)
.L_78:
        /*002c*/ 	.word	0x00000000
        /*0030*/ 	.short	0x0002
        /*0032*/ 	.short	0x0010
        /*0034*/ 	.byte	0x00, 0xf5, 0x21, 0x00


	//----- nvinfo : EIATTR_KPARAM_INFO
	.align		4
.L_79:
        /*0038*/ 	.byte	0x04, 0x17
        /*003a*/ 	.short	(.L_81 - .L_80)
.L_80:
        /*003c*/ 	.word	0x00000000
        /*0040*/ 	.short	0x0001
        /*0042*/ 	.short	0x0008
        /*0044*/ 	.byte	0x00, 0xf5, 0x21, 0x00


	//----- nvinfo : EIATTR_KPARAM_INFO
	.align		4
.L_81:
        /*0048*/ 	.byte	0x04, 0x17
        /*004a*/ 	.short	(.L_83 - .L_82)
.L_82:
        /*004c*/ 	.word	0x00000000
        /*0050*/ 	.short	0x0000
        /*0052*/ 	.short	0x0000
        /*0054*/ 	.byte	0x00, 0xf5, 0x21, 0x00


	//----- nvinfo : EIATTR_SPARSE_MMA_MASK
	.align		4
.L_83:
        /*0058*/ 	.byte	0x03, 0x50
        /*005a*/ 	.short	0x0000


	//----- nvinfo : EIATTR_MAXREG_COUNT
	.align		4
        /*005c*/ 	.byte	0x03, 0x1b
        /*005e*/ 	.short	0x00ff


	//----- nvinfo : EIATTR_MERCURY_ISA_VERSION
	.align		4
        /*0060*/ 	.byte	0x03, 0x5f
        /*0062*/ 	.short	0x0101


	//----- nvinfo : EIATTR_VRC_CTA_INIT_COUNT
	.align		4
        /*0064*/ 	.byte	0x02, 0x4a
	.zero		1
	.zero		1


	//----- nvinfo : EIATTR_EXIT_INSTR_OFFSETS
	.align		4
        /*0068*/ 	.byte	0x04, 0x1c
        /*006a*/ 	.short	(.L_85 - .L_84)


	//   ....[0]....
.L_84:
        /*006c*/ 	.word	0x00000070


	//   ....[1]....
        /*0070*/ 	.word	0x00000140


	//----- nvinfo : EIATTR_CBANK_PARAM_SIZE
	.align		4
.L_85:
        /*0074*/ 	.byte	0x03, 0x19
        /*0076*/ 	.short	0x0024


	//----- nvinfo : EIATTR_PARAM_CBANK
	.align		4
        /*0078*/ 	.byte	0x04, 0x0a
        /*007a*/ 	.short	(.L_87 - .L_86)
	.align		4
.L_86:
        /*007c*/ 	.word	index@(.nv.constant0._Z7forwardPfS_S_S_i)
        /*0080*/ 	.short	0x0380
        /*0082*/ 	.short	0x0024


	//----- nvinfo : EIATTR_SW_WAR
	.align		4
.L_87:
        /*0084*/ 	.byte	0x04, 0x36
        /*0086*/ 	.short	(.L_89 - .L_88)
.L_88:
        /*0088*/ 	.word	0x00000008
.L_89:


//--------------------- .nv.info._Z9init_dataPfS_i --------------------------
	.section	.nv.info._Z9init_dataPfS_i,"",@"SHT_CUDA_INFO"
	.sectionflags	@""
	.align	4


	//----- nvinfo : EIATTR_CUDA_API_VERSION
	.align		4
        /*0000*/ 	.byte	0x04, 0x37
        /*0002*/ 	.short	(.L_91 - .L_90)
.L_90:
        /*0004*/ 	.word	0x00000082


	//----- nvinfo : EIATTR_KPARAM_INFO
	.align		4
.L_91:
        /*0008*/ 	.byte	0x04, 0x17
        /*000a*/ 	.short	(.L_93 - .L_92)
.L_92:
        /*000c*/ 	.word	0x00000000
        /*0010*/ 	.short	0x0002
        /*0012*/ 	.short	0x0010
        /*0014*/ 	.byte	0x00, 0xf0, 0x11, 0x00


	//----- nvinfo : EIATTR_KPARAM_INFO
	.align		4
.L_93:
        /*0018*/ 	.byte	0x04, 0x17
        /*001a*/ 	.short	(.L_95 - .L_94)
.L_94:
        /*001c*/ 	.word	0x00000000
        /*0020*/ 	.short	0x0001
        /*0022*/ 	.short	0x0008
        /*0024*/ 	.byte	0x00, 0xf5, 0x21, 0x00


	//----- nvinfo : EIATTR_KPARAM_INFO
	.align		4
.L_95:
        /*0028*/ 	.byte	0x04, 0x17
        /*002a*/ 	.short	(.L_97 - .L_96)
.L_96:
        /*002c*/ 	.word	0x00000000
        /*0030*/ 	.short	0x0000
        /*0032*/ 	.short	0x0000
        /*0034*/ 	.byte	0x00, 0xf5, 0x21, 0x00


	//----- nvinfo : EIATTR_SPARSE_MMA_MASK
	.align		4
.L_97:
        /*0038*/ 	.byte	0x03, 0x50
        /*003a*/ 	.short	0x0000


	//----- nvinfo : EIATTR_MAXREG_COUNT
	.align		4
        /*003c*/ 	.byte	0x03, 0x1b
        /*003e*/ 	.short	0x00ff


	//----- nvinfo : EIATTR_MERCURY_ISA_VERSION
	.align		4
        /*0040*/ 	.byte	0x03, 0x5f
        /*0042*/ 	.short	0x0101


	//----- nvinfo : EIATTR_VRC_CTA_INIT_COUNT
	.align		4
        /*0044*/ 	.byte	0x02, 0x4a
	.zero		1
	.zero		1


	//----- nvinfo : EIATTR_EXIT_INSTR_OFFSETS
	.align		4
        /*0048*/ 	.byte	0x04, 0x1c
        /*004a*/ 	.short	(.L_99 - .L_98)


	//   ....[0]....
.L_98:
        /*004c*/ 	.word	0x00000070


	//   ....[1]....
        /*0050*/ 	.word	0x00000200


	//----- nvinfo : EIATTR_CRS_STACK_SIZE
	.align		4
.L_99:
        /*0054*/ 	.byte	0x04, 0x1e
        /*0056*/ 	.short	(.L_101 - .L_100)
.L_100:
        /*0058*/ 	.word	0x00000000


	//----- nvinfo : EIATTR_CBANK_PARAM_SIZE
	.align		4
.L_101:
        /*005c*/ 	.byte	0x03, 0x19
        /*005e*/ 	.short	0x0014


	//----- nvinfo : EIATTR_PARAM_CBANK
	.align		4
        /*0060*/ 	.byte	0x04, 0x0a
        /*0062*/ 	.short	(.L_103 - .L_102)
	.align		4
.L_102:
        /*0064*/ 	.word	index@(.nv.constant0._Z9init_dataPfS_i)
        /*0068*/ 	.short	0x0380
        /*006a*/ 	.short	0x0014


	//----- nvinfo : EIATTR_SW_WAR
	.align		4
.L_103:
        /*006c*/ 	.byte	0x04, 0x36
        /*006e*/ 	.short	(.L_105 - .L_104)
.L_104:
        /*0070*/ 	.word	0x00000008
.L_105:


//--------------------- .nv.callgraph             --------------------------
	.section	.nv.callgraph,"",@"SHT_CUDA_CALLGRAPH"
	.align	4
	.sectionentsize	8
	.align		4
        /*0000*/ 	.word	0x00000000
	.align		4
        /*0004*/ 	.word	0xffffffff
	.align		4
        /*0008*/ 	.word	0x00000000
	.align		4
        /*000c*/ 	.word	0xfffffffe
	.align		4
        /*0010*/ 	.word	0x00000000
	.align		4
        /*0014*/ 	.word	0xfffffffd
	.align		4
        /*0018*/ 	.word	0x00000000
	.align		4
        /*001c*/ 	.word	0xfffffffc


//--------------------- .text._Z14update_weightsPfS_ff --------------------------
	.section	.text._Z14update_weightsPfS_ff,"ax",@progbits
	.align	128
        .global         _Z14update_weightsPfS_ff
        .type           _Z14update_weightsPfS_ff,@function
        .size           _Z14update_weightsPfS_ff,(.L_x_34 - _Z14update_weightsPfS_ff)
        .other          _Z14update_weightsPfS_ff,@"STO_CUDA_ENTRY STV_DEFAULT"
_Z14update_weightsPfS_ff:
.text._Z14update_weightsPfS_ff:
[----:B------:R-:W-:Y:S08]  /*0000*/  LDC R1, c[0x0][0x37c] ;  /* 0x0000df00ff017b82 */ /* 0x000ff00000000800 */
[----:B------:R-:W0:Y:S01]  /*0010*/  LDC.64 R2, c[0x0][0x380] ;  /* 0x0000e000ff027b82 */ /* 0x000e220000000a00 */
[----:B------:R-:W0:Y:S07]  /*0020*/  LDCU.64 UR4, c[0x0][0x358] ;  /* 0x00006b00ff0477ac */ /* 0x000e2e0008000a00 */
[----:B------:R-:W1:Y:S01]  /*0030*/  LDC.64 R8, c[0x0][0x390] ;  /* 0x0000e400ff087b82 */ /* 0x000e620000000a00 */
[----:B0-----:R-:W1:Y:S07]  /*0040*/  LDG.E R7, desc[UR4][R2.64] ;  /* 0x0000000402077981 */ /* 0x001e6e000c1e1900 */
[----:B------:R-:W0:Y:S01]  /*0050*/  LDC.64 R4, c[0x0][0x388] ;  /* 0x0000e200ff047b82 */ /* 0x000e220000000a00 */
[----:B-1----:R-:W-:-:S05]  /*0060*/  FFMA R7, R8, -0.0099999997764825820923, R7 ;  /* 0xbc23d70a08077823 */ /* 0x002fca0000000007 */
[----:B------:R-:W-:Y:S04]  /*0070*/  STG.E desc[UR4][R2.64], R7 ;  /* 0x0000000702007986 */ /* 0x000fe8000c101904 */
[----:B0-----:R-:W2:Y:S02]  /*0080*/  LDG.E R0, desc[UR4][R4.64] ;  /* 0x0000000404007981 */ /* 0x001ea4000c1e1900 */
[----:B--2---:R-:W-:-:S05]  /*0090*/  FFMA R9, R9, -0.0099999997764825820923, R0 ;  /* 0xbc23d70a09097823 */ /* 0x004fca0000000000 */
[----:B------:R-:W-:Y:S01]  /*00a0*/  STG.E desc[UR4][R4.64], R9 ;  /* 0x0000000904007986 */ /* 0x000fe2000c101904 */
[----:B------:R-:W-:Y:S05]  /*00b0*/  EXIT ;  /* 0x000000000000794d */ /* 0x000fea0003800000 */
.L_x_0:
[----:B------:R-:W-:-:S00]  /*00c0*/  BRA `(.L_x_0) ;  /* 0xfffffffc00fc7947 */ /* 0x000fc0000383ffff */
[----:B------:R-:W-:-:S00]  /*00d0*/  NOP ;  /* 0x0000000000007918 */ /* 0x000fc00000000000 */
        /* <DEDUP_REMOVED lines=10> */
.L_x_34:


//--------------------- .text._Z26compute_loss_and_gradientsPfS_S_S_S_S_S_S_i --------------------------
	.section	.text._Z26compute_loss_and_gradientsPfS_S_S_S_S_S_S_i,"ax",@progbits
	.align	128
        .global         _Z26compute_loss_and_gradientsPfS_S_S_S_S_S_S_i
        .type           _Z26compute_loss_and_gradientsPfS_S_S_S_S_S_S_i,@function
        .size           _Z26compute_loss_and_gradientsPfS_S_S_S_S_S_S_i,(.L_x_32 - _Z26compute_loss_and_gradientsPfS_S_S_S_S_S_S_i)
        .other          _Z26compute_loss_and_gradientsPfS_S_S_S_S_S_S_i,@"STO_CUDA_ENTRY STV_DEFAULT"
_Z26compute_loss_and_gradientsPfS_S_S_S_S_S_S_i:
.text._Z26compute_loss_and_gradientsPfS_S_S_S_S_S_S_i:
[----:B------:R-:W-:Y:S01]  /*0000*/  LDC R1, c[0x0][0x37c] ;  /* 0x0000df00ff017b82 */ /* 0x000fe20000000800 */
[----:B------:R-:W0:Y:S07]  /*0010*/  S2R R0, SR_TID.X ;  /* 0x0000000000007919 */ /* 0x000e2e0000002100 */
[----:B------:R-:W0:Y:S01]  /*0020*/  S2UR UR4, SR_CTAID.X ;  /* 0x00000000000479c3 */ /* 0x000e220000002500 */
[----:B------:R-:W1:Y:S01]  /*0030*/  LDCU UR5, c[0x0][0x3c0] ;  /* 0x00007800ff0577ac */ /* 0x000e620008000800 */
[----:B------:R-:W2:Y:S06]  /*0040*/  LDCU.64 UR8, c[0x0][0x358] ;  /* 0x00006b00ff0877ac */ /* 0x000eac0008000a00 */
[----:B------:R-:W0:Y:S08]  /*0050*/  LDC R3, c[0x0][0x360] ;  /* 0x0000d800ff037b82 */ /* 0x000e300000000800 */
[----:B------:R-:W3:Y:S08]  /*0060*/  LDC.64 R6, c[0x0][0x388] ;  /* 0x0000e200ff067b82 */ /* 0x000ef00000000a00 */
[----:B------:R-:W4:Y:S01]  /*0070*/  LDC.64 R8, c[0x0][0x380] ;  /* 0x0000e000ff087b82 */ /* 0x000f220000000a00 */
[----:B0-----:R-:W-:-:S05]  /*0080*/  IMAD R11, R3, UR4, R0 ;  /* 0x00000004030b7c24 */ /* 0x001fca000f8e0200 */
[----:B-1----:R-:W-:-:S13]  /*0090*/  ISETP.GE.AND P0, PT, R11, UR5, PT ;  /* 0x000000050b007c0c */ /* 0x002fda000bf06270 */
[----:B------:R-:W0:Y:S01]  /*00a0*/  @!P0 LDC.64 R4, c[0x0][0x390] ;  /* 0x0000e400ff048b82 */ /* 0x000e220000000a00 */
[----:B---3--:R-:W-:-:S04]  /*00b0*/  @!P0 IMAD.WIDE R6, R11, 0x4, R6 ;  /* 0x000000040b068825 */ /* 0x008fc800078e0206 */
[C---:B----4-:R-:W-:Y:S02]  /*00c0*/  @!P0 IMAD.WIDE R8, R11.reuse, 0x4, R8 ;  /* 0x000000040b088825 */ /* 0x050fe400078e0208 */
[----:B--2---:R-:W2:Y:S04]  /*00d0*/  @!P0 LDG.E R7, desc[UR8][R6.64] ;  /* 0x0000000806078981 */ /* 0x004ea8000c1e1900 */
[----:B------:R-:W3:Y:S01]  /*00e0*/  @!P0 LDG.E R9, desc[UR8][R8.64] ;  /* 0x0000000808098981 */ /* 0x000ee2000c1e1900 */
[----:B0-----:R-:W-:-:S06]  /*00f0*/  @!P0 IMAD.WIDE R4, R11, 0x4, R4 ;  /* 0x000000040b048825 */ /* 0x001fcc00078e0204 */
[----:B------:R0:W2:Y:S01]  /*0100*/  @!P0 LDG.E R4, desc[UR8][R4.64] ;  /* 0x0000000804048981 */ /* 0x0000a2000c1e1900 */
[----:B------:R-:W1:Y:S01]  /*0110*/  S2UR UR6, SR_CgaCtaId ;  /* 0x00000000000679c3 */ /* 0x000e620000008800 */
[----:B------:R-:W-:Y:S01]  /*0120*/  UMOV UR4, 0x400 ;  /* 0x0000040000047882 */ /* 0x000fe20000000000 */
[----:B------:R-:W-:Y:S01]  /*0130*/  IMAD.MOV.U32 R10, RZ, RZ, RZ ;  /* 0x000000ffff0a7224 */ /* 0x000fe200078e00ff */
[----:B------:R-:W-:Y:S01]  /*0140*/  UIADD3 UR5, UPT, UPT, UR4, 0x400, URZ ;  /* 0x0000040004057890 */ /* 0x000fe2000fffe0ff */
[----:B------:R-:W-:Y:S01]  /*0150*/  IMAD.MOV.U32 R2, RZ, RZ, RZ ;  /* 0x000000ffff027224 */ /* 0x000fe200078e00ff */
[----:B-1----:R-:W-:Y:S02]  /*0160*/  ULEA UR7, UR6, UR4, 0x18 ;  /* 0x0000000406077291 */ /* 0x002fe4000f8ec0ff */
[----:B------:R-:W-:Y:S02]  /*0170*/  UIADD3 UR4, UPT, UPT, UR4, 0x800, URZ ;  /* 0x0000080004047890 */ /* 0x000fe4000fffe0ff */
[----:B------:R-:W-:-:S02]  /*0180*/  ULEA UR5, UR6, UR5, 0x18 ;  /* 0x0000000506057291 */ /* 0x000fc4000f8ec0ff */
[----:B------:R-:W-:Y:S01]  /*0190*/  ULEA UR4, UR6, UR4, 0x18 ;  /* 0x0000000406047291 */ /* 0x000fe2000f8ec0ff */
[----:B0-----:R-:W-:Y:S01]  /*01a0*/  LEA R5, R0, UR7, 0x2 ;  /* 0x0000000700057c11 */ /* 0x001fe2000f8e10ff */
[----:B--2---:R-:W-:Y:S01]  /*01b0*/  @!P0 FADD R11, R4, -R7 ;  /* 0x80000007040b8221 */ /* 0x004fe20000000000 */
[----:B------:R-:W-:-:S03]  /*01c0*/  IMAD.MOV.U32 R4, RZ, RZ, RZ ;  /* 0x000000ffff047224 */ /* 0x000fc600078e00ff */
[C---:B------:R-:W-:Y:S01]  /*01d0*/  @!P0 FADD R10, R11.reuse, R11 ;  /* 0x0000000b0b0a8221 */ /* 0x040fe20000000000 */
[----:B------:R-:W-:-:S03]  /*01e0*/  @!P0 FMUL R2, R11, R11 ;  /* 0x0000000b0b028220 */ /* 0x000fc60000400000 */
[----:B---3--:R-:W-:Y:S01]  /*01f0*/  @!P0 FMUL R4, R10, R9 ;  /* 0x000000090a048220 */ /* 0x008fe20000400000 */
[----:B------:R-:W-:Y:S02]  /*0200*/  ISETP.GE.U32.AND P0, PT, R3, 0x2, PT ;  /* 0x000000020300780c */ /* 0x000fe40003f06070 */
[C---:B------:R-:W-:Y:S02]  /*0210*/  LEA R7, R0.reuse, UR5, 0x2 ;  /* 0x0000000500077c11 */ /* 0x040fe4000f8e10ff */
[----:B------:R-:W-:Y:S01]  /*0220*/  LEA R9, R0, UR4, 0x2 ;  /* 0x0000000400097c11 */ /* 0x000fe2000f8e10ff */
[----:B------:R0:W-:Y:S04]  /*0230*/  STS [R5], R2 ;  /* 0x0000000205007388 */ /* 0x0001e80000000800 */
[----:B------:R0:W-:Y:S04]  /*0240*/  STS [R7], R4 ;  /* 0x0000000407007388 */ /* 0x0001e80000000800 */
[----:B------:R0:W-:Y:S01]  /*0250*/  STS [R9], R10 ;  /* 0x0000000a09007388 */ /* 0x0001e20000000800 */
[----:B------:R-:W-:Y:S06]  /*0260*/  BAR.SYNC.DEFER_BLOCKING 0x0 ;  /* 0x0000000000007b1d */ /* 0x000fec0000010000 */
[----:B------:R-:W-:Y:S05]  /*0270*/  @!P0 BRA `(.L_x_1) ;  /* 0x0000000000608947 */ /* 0x000fea0003800000 */
.L_x_4:
[----:B------:R-:W-:Y:S01]  /*0280*/  SHF.R.U32.HI R12, RZ, 0x1, R3 ;  /* 0x00000001ff0c7819 */ /* 0x000fe20000011603 */
[----:B------:R-:W-:Y:S03]  /*0290*/  BSSY.RECONVERGENT B0, `(.L_x_2) ;  /* 0x0000012000007945 */ /* 0x000fe60003800200 */
[----:B------:R-:W-:-:S13]  /*02a0*/  ISETP.GE.U32.AND P0, PT, R0, R12, PT ;  /* 0x0000000c0000720c */ /* 0x000fda0003f06070 */
[----:B-1----:R-:W-:Y:S05]  /*02b0*/  @P0 BRA `(.L_x_3) ;  /* 0x00000000003c0947 */ /* 0x002fea0003800000 */
[C---:B0-----:R-:W-:Y:S01]  /*02c0*/  IMAD R2, R12.reuse, 0x4, R5 ;  /* 0x000000040c027824 */ /* 0x041fe200078e0205 */
[----:B------:R-:W-:Y:S01]  /*02d0*/  LDS R11, [R5] ;  /* 0x00000000050b7984 */ /* 0x000fe20000000800 */
[C---:B------:R-:W-:Y:S01]  /*02e0*/  LEA R6, R12.reuse, R7, 0x2 ;  /* 0x000000070c067211 */ /* 0x040fe200078e10ff */
[----:B------:R-:W-:-:S03]  /*02f0*/  IMAD R10, R12, 0x4, R9 ;  /* 0x000000040c0a7824 */ /* 0x000fc600078e0209 */
[----:B------:R-:W0:Y:S02]  /*0300*/  LDS R2, [R2] ;  /* 0x0000000002027984 */ /* 0x000e240000000800 */
[----:B0-----:R-:W-:-:S05]  /*0310*/  FADD R4, R2, R11 ;  /* 0x0000000b02047221 */ /* 0x001fca0000000000 */
[----:B------:R-:W-:Y:S04]  /*0320*/  STS [R5], R4 ;  /* 0x0000000405007388 */ /* 0x000fe80000000800 */
[----:B------:R-:W-:Y:S04]  /*0330*/  LDS R6, [R6] ;  /* 0x0000000006067984 */ /* 0x000fe80000000800 */
[----:B------:R-:W0:Y:S02]  /*0340*/  LDS R11, [R7] ;  /* 0x00000000070b7984 */ /* 0x000e240000000800 */
[----:B0-----:R-:W-:-:S05]  /*0350*/  FADD R8, R6, R11 ;  /* 0x0000000b06087221 */ /* 0x001fca0000000000 */
[----:B------:R-:W-:Y:S04]  /*0360*/  STS [R7], R8 ;  /* 0x0000000807007388 */ /* 0x000fe80000000800 */
[----:B------:R-:W-:Y:S04]  /*0370*/  LDS R10, [R10] ;  /* 0x000000000a0a7984 */ /* 0x000fe80000000800 */
[----:B------:R-:W0:Y:S02]  /*0380*/  LDS R11, [R9] ;  /* 0x00000000090b7984 */ /* 0x000e240000000800 */
[----:B0-----:R-:W-:-:S05]  /*0390*/  FADD R2, R10, R11 ;  /* 0x0000000b0a027221 */ /* 0x001fca0000000000 */
[----:B------:R1:W-:Y:S02]  /*03a0*/  STS [R9], R2 ;  /* 0x0000000209007388 */ /* 0x0003e40000000800 */
.L_x_3:
[----:B------:R-:W-:Y:S05]  /*03b0*/  BSYNC.RECONVERGENT B0 ;  /* 0x0000000000007941 */ /* 0x000fea0003800200 */
.L_x_2:
[----:B------:R-:W-:Y:S01]  /*03c0*/  BAR.SYNC.DEFER_BLOCKING 0x0 ;  /* 0x0000000000007b1d */ /* 0x000fe20000010000 */
[----:B------:R-:W-:Y:S01]  /*03d0*/  ISETP.GT.U32.AND P0, PT, R3, 0x3, PT ;  /* 0x000000030300780c */ /* 0x000fe20003f04070 */
[----:B------:R-:W-:-:S12]  /*03e0*/  IMAD.MOV.U32 R3, RZ, RZ, R12 ;  /* 0x000000ffff037224 */ /* 0x000fd800078e000c */
[----:B------:R-:W-:Y:S05]  /*03f0*/  @P0 BRA `(.L_x_4) ;  /* 0xfffffffc00a00947 */ /* 0x000fea000383ffff */
.L_x_1:
[----:B------:R-:W-:-:S13]  /*0400*/  ISETP.NE.AND P0, PT, R0, RZ, PT ;  /* 0x000000ff0000720c */ /* 0x000fda0003f05270 */
[----:B------:R-:W-:Y:S05]  /*0410*/  @P0 EXIT ;  /* 0x000000000000094d */ /* 0x000fea0003800000 */
[----:B------:R-:W2:Y:S01]  /*0420*/  S2UR UR5, SR_CgaCtaId ;  /* 0x00000000000579c3 */ /* 0x000ea20000008800 */
[----:B------:R-:W-:Y:S02]  /*0430*/  UMOV UR4, 0x400 ;  /* 0x0000040000047882 */ /* 0x000fe40000000000 */
[----:B--2---:R-:W-:Y:S01]  /*0440*/  ULEA UR4, UR5, UR4, 0x18 ;  /* 0x0000000405047291 */ /* 0x004fe2000f8ec0ff */
[----:B------:R-:W2:Y:S08]  /*0450*/  LDCU UR5, c[0x0][0x3c0] ;  /* 0x00007800ff0577ac */ /* 0x000eb00008000800 */
[----:B------:R-:W3:Y:S01]  /*0460*/  LDS R0, [UR4] ;  /* 0x00000004ff007984 */ /* 0x000ee20008000800 */
[----:B--2---:R-:W-:-:S04]  /*0470*/  I2FP.F32.S32 R3, UR5 ;  /* 0x0000000500037c45 */ /* 0x004fc80008201400 */
[----:B01----:R-:W0:Y:S02]  /*0480*/  MUFU.RCP R2, R3 ;  /* 0x0000000300027308 */ /* 0x003e240000001000 */
[----:B0-----:R-:W-:-:S04]  /*0490*/  FFMA R5, -R3, R2, 1 ;  /* 0x3f80000003057423 */ /* 0x001fc80000000102 */
[----:B------:R-:W-:Y:S02]  /*04a0*/  FFMA R5, R2, R5, R2 ;  /* 0x0000000502057223 */ /* 0x000fe40000000002 */
[----:B---3--:R-:W0:Y:S02]  /*04b0*/  FCHK P0, R0, R3 ;  /* 0x0000000300007302 */ /* 0x008e240000000000 */
[----:B------:R-:W-:-:S04]  /*04c0*/  FFMA R2, R0, R5, RZ ;  /* 0x0000000500027223 */ /* 0x000fc800000000ff */
[----:B------:R-:W-:-:S04]  /*04d0*/  FFMA R4, -R3, R2, R0 ;  /* 0x0000000203047223 */ /* 0x000fc80000000100 */
[----:B------:R-:W-:Y:S01]  /*04e0*/  FFMA R7, R5, R4, R2 ;  /* 0x0000000405077223 */ /* 0x000fe20000000002 */
[----:B0-----:R-:W-:Y:S06]  /*04f0*/  @!P0 BRA `(.L_x_5) ;  /* 0x0000000000088947 */ /* 0x001fec0003800000 */
[----:B------:R-:W-:-:S07]  /*0500*/  MOV R2, 0x520 ;  /* 0x0000052000027802 */ /* 0x000fce0000000f00 */
[----:B------:R-:W-:Y:S05]  /*0510*/  CALL.REL.NOINC `($__internal_0_$__cuda_sm3x_div_rn_noftz_f32_slowpath) ;  /* 0x0000000000987944 */ /* 0x000fea0003c00000 */
.L_x_5:
[----:B------:R-:W0:Y:S01]  /*0520*/  S2UR UR5, SR_CgaCtaId ;  /* 0x00000000000579c3 */ /* 0x000e220000008800 */
[----:B------:R-:W-:-:S07]  /*0530*/  UMOV UR4, 0x400 ;  /* 0x0000040000047882 */ /* 0x000fce0000000000 */
[----:B------:R-:W1:Y:S01]  /*0540*/  LDC.64 R4, c[0x0][0x3a8] ;  /* 0x0000ea00ff047b82 */ /* 0x000e620000000a00 */
[----:B0-----:R-:W-:Y:S01]  /*0550*/  ULEA UR4, UR5, UR4, 0x18 ;  /* 0x0000000405047291 */ /* 0x001fe2000f8ec0ff */
[----:B------:R-:W0:Y:S01]  /*0560*/  MUFU.RCP R0, R3 ;  /* 0x0000000300007308 */ /* 0x000e220000001000 */
[----:B-1----:R-:W-:Y:S07]  /*0570*/  REDG.E.ADD.F32.FTZ.RN.STRONG.GPU desc[UR8][R4.64], R7 ;  /* 0x00000007040079a6 */ /* 0x002fee000c12f308 */
[----:B------:R-:W1:Y:S01]  /*0580*/  LDS R2, [UR4+0x400] ;  /* 0x00040004ff027984 */ /* 0x000e620008000800 */
[----:B0-----:R-:W-:-:S04]  /*0590*/  FFMA R9, -R3, R0, 1 ;  /* 0x3f80000003097423 */ /* 0x001fc80000000100 */
[----:B------:R-:W-:Y:S01]  /*05a0*/  FFMA R0, R0, R9, R0 ;  /* 0x0000000900007223 */ /* 0x000fe20000000000 */
[----:B-1----:R-:W0:Y:S03]  /*05b0*/  FCHK P0, R2, R3 ;  /* 0x0000000302007302 */ /* 0x002e260000000000 */
[----:B------:R-:W-:-:S04]  /*05c0*/  FFMA R9, R0, R2, RZ ;  /* 0x0000000200097223 */ /* 0x000fc800000000ff */
[----:B------:R-:W-:-:S04]  /*05d0*/  FFMA R6, -R3, R9, R2 ;  /* 0x0000000903067223 */ /* 0x000fc80000000102 */
[----:B------:R-:W-:Y:S01]  /*05e0*/  FFMA R9, R0, R6, R9 ;  /* 0x0000000600097223 */ /* 0x000fe20000000009 */
[----:B0-----:R-:W-:Y:S06]  /*05f0*/  @!P0 BRA `(.L_x_6) ;  /* 0x0000000000108947 */ /* 0x001fec0003800000 */
[----:B------:R-:W-:Y:S01]  /*0600*/  IMAD.MOV.U32 R0, RZ, RZ, R2 ;  /* 0x000000ffff007224 */ /* 0x000fe200078e0002 */
[----:B------:R-:W-:-:S07]  /*0610*/  MOV R2, 0x630 ;  /* 0x0000063000027802 */ /* 0x000fce0000000f00 */
[----:B------:R-:W-:Y:S05]  /*0620*/  CALL.REL.NOINC `($__internal_0_$__cuda_sm3x_div_rn_noftz_f32_slowpath) ;  /* 0x0000000000547944 */ /* 0x000fea0003c00000 */
[----:B------:R-:W-:-:S07]  /*0630*/  IMAD.MOV.U32 R9, RZ, RZ, R7 ;  /* 0x000000ffff097224 */ /* 0x000fce00078e0007 */
.L_x_6:
        /* <DEDUP_REMOVED lines=14> */
[----:B------:R-:W-:Y:S02]  /*0720*/  MOV R0, R2 ;  /* 0x0000000200007202 */ /* 0x000fe40000000f00 */
[----:B------:R-:W-:-:S07]  /*0730*/  MOV R2, 0x750 ;  /* 0x0000075000027802 */ /* 0x000fce0000000f00 */
[----:B------:R-:W-:Y:S05]  /*0740*/  CALL.REL.NOINC `($__internal_0_$__cuda_sm3x_div_rn_noftz_f32_slowpath) ;  /* 0x00000000000c7944 */ /* 0x000fea0003c00000 */
.L_x_7:
[----:B------:R-:W0:Y:S02]  /*0750*/  LDC.64 R2, c[0x0][0x3b8] ;  /* 0x0000ee00ff027b82 */ /* 0x000e240000000a00 */
[----:B0-----:R-:W-:Y:S01]  /*0760*/  REDG.E.ADD.F32.FTZ.RN.STRONG.GPU desc[UR8][R2.64], R7 ;  /* 0x00000007020079a6 */ /* 0x001fe2000c12f308 */
[----:B------:R-:W-:Y:S05]  /*0770*/  EXIT ;  /* 0x000000000000794d */ /* 0x000fea0003800000 */
        .weak           $__internal_0_$__cuda_sm3x_div_rn_noftz_f32_slowpath
        .type           $__internal_0_$__cuda_sm3x_div_rn_noftz_f32_slowpath,@function
        .size           $__internal_0_$__cuda_sm3x_div_rn_noftz_f32_slowpath,(.L_x_32 - $__internal_0_$__cuda_sm3x_div_rn_noftz_f32_slowpath)
$__internal_0_$__cuda_sm3x_div_rn_noftz_f32_slowpath:
[--C-:B------:R-:W-:Y:S02]  /*0780*/  SHF.R.U32.HI R5, RZ, 0x17, R3.reuse ;  /* 0x00000017ff057819 */ /* 0x100fe40000011603 */
[----:B------:R-:W-:Y:S02]  /*0790*/  SHF.R.U32.HI R4, RZ, 0x17, R0 ;  /* 0x00000017ff047819 */ /* 0x000fe40000011600 */
[----:B------:R-:W-:Y:S01]  /*07a0*/  LOP3.LUT R10, R5, 0xff, RZ, 0xc0, !PT ;  /* 0x000000ff050a7812 */ /* 0x000fe200078ec0ff */
[----:B------:R-:W-:Y:S01]  /*07b0*/  IMAD.MOV.U32 R5, RZ, RZ, R3 ;  /* 0x000000ffff057224 */ /* 0x000fe200078e0003 */
[----:B------:R-:W-:-:S03]  /*07c0*/  LOP3.LUT R8, R4, 0xff, RZ, 0xc0, !PT ;  /* 0x000000ff04087812 */ /* 0x000fc600078ec0ff */
[----:B------:R-:W-:Y:S02]  /*07d0*/  VIADD R7, R10, 0xffffffff ;  /* 0xffffffff0a077836 */ /* 0x000fe40000000000 */
[----:B------:R-:W-:-:S03]  /*07e0*/  VIADD R6, R8, 0xffffffff ;  /* 0xffffffff08067836 */ /* 0x000fc60000000000 */
[----:B------:R-:W-:-:S04]  /*07f0*/  ISETP.GT.U32.AND P0, PT, R7, 0xfd, PT ;  /* 0x000000fd0700780c */ /* 0x000fc80003f04070 */
[----:B------:R-:W-:-:S13]  /*0800*/  ISETP.GT.U32.OR P0, PT, R6, 0xfd, P0 ;  /* 0x000000fd0600780c */ /* 0x000fda0000704470 */
[----:B------:R-:W-:Y:S01]  /*0810*/  @!P0 IMAD.MOV.U32 R4, RZ, RZ, RZ ;  /* 0x000000ffff048224 */ /* 0x000fe200078e00ff */
[----:B------:R-:W-:Y:S06]  /*0820*/  @!P0 BRA `(.L_x_8) ;  /* 0x00000000005c8947 */ /* 0x000fec0003800000 */
[----:B------:R-:W-:Y:S02]  /*0830*/  FSETP.GTU.FTZ.AND P0, PT, |R0|, +INF , PT ;  /* 0x7f8000000000780b */ /* 0x000fe40003f1c200 */
[----:B------:R-:W-:-:S04]  /*0840*/  FSETP.GTU.FTZ.AND P1, PT, |R3|, +INF , PT ;  /* 0x7f8000000300780b */ /* 0x000fc80003f3c200 */
[----:B------:R-:W-:-:S13]  /*0850*/  PLOP3.LUT P0, PT, P0, P1, PT, 0xf8, 0x8f ;  /* 0x00000000008f781c */ /* 0x000fda0000703f70 */
[----:B------:R-:W-:Y:S05]  /*0860*/  @P0 BRA `(.L_x_9) ;  /* 0x0000000400440947 */ /* 0x000fea0003800000 */
[----:B------:R-:W-:-:S13]  /*0870*/  LOP3.LUT P0, RZ, R5, 0x7fffffff, R0, 0xc8, !PT ;  /* 0x7fffffff05ff7812 */ /* 0x000fda000780c800 */
[----:B------:R-:W-:Y:S05]  /*0880*/  @!P0 BRA `(.L_x_10) ;  /* 0x0000000400348947 */ /* 0x000fea0003800000 */
[C---:B------:R-:W-:Y:S02]  /*0890*/  FSETP.NEU.FTZ.AND P2, PT, |R0|.reuse, +INF , PT ;  /* 0x7f8000000000780b */ /* 0x040fe40003f5d200 */
[----:B------:R-:W-:Y:S02]  /*08a0*/  FSETP.NEU.FTZ.AND P1, PT, |R3|, +INF , PT ;  /* 0x7f8000000300780b */ /* 0x000fe40003f3d200 */
[----:B------:R-:W-:-:S11]  /*08b0*/  FSETP.NEU.FTZ.AND P0, PT, |R0|, +INF , PT ;  /* 0x7f8000000000780b */ /* 0x000fd60003f1d200 */
[----:B------:R-:W-:Y:S05]  /*08c0*/  @!P1 BRA !P2, `(.L_x_10) ;  /* 0x0000000400249947 */ /* 0x000fea0005000000 */
[----:B------:R-:W-:-:S04]  /*08d0*/  LOP3.LUT P2, RZ, R0, 0x7fffffff, RZ, 0xc0, !PT ;  /* 0x7fffffff00ff7812 */ /* 0x000fc8000784c0ff */
[----:B------:R-:W-:-:S13]  /*08e0*/  PLOP3.LUT P1, PT, P1, P2, PT, 0x2f, 0xf2 ;  /* 0x0000000000f2781c */ /* 0x000fda0000f24577 */
[----:B------:R-:W-:Y:S05]  /*08f0*/  @P1 BRA `(.L_x_11) ;  /* 0x0000000400101947 */ /* 0x000fea0003800000 */
[----:B------:R-:W-:-:S04]  /*0900*/  LOP3.LUT P1, RZ, R5, 0x7fffffff, RZ, 0xc0, !PT ;  /* 0x7fffffff05ff7812 */ /* 0x000fc8000782c0ff */
[----:B------:R-:W-:-:S13]  /*0910*/  PLOP3.LUT P0, PT, P0, P1, PT, 0x2f, 0xf2 ;  /* 0x0000000000f2781c */ /* 0x000fda0000702577 */
[----:B------:R-:W-:Y:S05]  /*0920*/  @P0 BRA `(.L_x_12) ;  /* 0x0000000000f80947 */ /* 0x000fea0003800000 */
[----:B------:R-:W-:Y:S02]  /*0930*/  ISETP.GE.AND P0, PT, R6, RZ, PT ;  /* 0x000000ff0600720c */ /* 0x000fe40003f06270 */
[----:B------:R-:W-:-:S11]  /*0940*/  ISETP.GE.AND P1, PT, R7, RZ, PT ;  /* 0x000000ff0700720c */ /* 0x000fd60003f26270 */
[----:B------:R-:W-:Y:S01]  /*0950*/  @P0 MOV R4, RZ ;  /* 0x000000ff00040202 */ /* 0x000fe20000000f00 */
[----:B------:R-:W-:Y:S02]  /*0960*/  @!P0 IMAD.MOV.U32 R4, RZ, RZ, -0x40 ;  /* 0xffffffc0ff048424 */ /* 0x000fe400078e00ff */
[----:B------:R-:W-:Y:S01]  /*0970*/  @!P0 FFMA R0, R0, 1.84467440737095516160e+19, RZ ;  /* 0x5f80000000008823 */ /* 0x000fe200000000ff */
[----:B------:R-:W-:Y:S01]  /*0980*/  @!P1 FFMA R5, R3, 1.84467440737095516160e+19, RZ ;  /* 0x5f80000003059823 */ /* 0x000fe200000000ff */
[----:B------:R-:W-:-:S07]  /*0990*/  @!P1 VIADD R4, R4, 0x40 ;  /* 0x0000004004049836 */ /* 0x000fce0000000000 */
.L_x_8:
[----:B------:R-:W-:-:S05]  /*09a0*/  LEA R6, R10, 0xc0800000, 0x17 ;  /* 0xc08000000a067811 */ /* 0x000fca00078eb8ff */
[----:B------:R-:W-:Y:S01]  /*09b0*/  IMAD.IADD R6, R5, 0x1, -R6 ;  /* 0x0000000105067824 */ /* 0x000fe200078e0a06 */
[----:B------:R-:W-:-:S03]  /*09c0*/  IADD3 R5, PT, PT, R8, -0x7f, RZ ;  /* 0xffffff8108057810 */ /* 0x000fc60007ffe0ff */
[----:B------:R-:W0:Y:S01]  /*09d0*/  MUFU.RCP R7, R6 ;  /* 0x0000000600077308 */ /* 0x000e220000001000 */
[----:B------:R-:W-:Y:S01]  /*09e0*/  FADD.FTZ R9, -R6, -RZ ;  /* 0x800000ff06097221 */ /* 0x000fe20000010100 */
[----:B------:R-:W-:-:S03]  /*09f0*/  IMAD R0, R5, -0x800000, R0 ;  /* 0xff80000005007824 */ /* 0x000fc600078e0200 */
[----:B0-----:R-:W-:-:S04]  /*0a00*/  FFMA R8, R7, R9, 1 ;  /* 0x3f80000007087423 */ /* 0x001fc80000000009 */
[----:B------:R-:W-:-:S04]  /*0a10*/  FFMA R12, R7, R8, R7 ;  /* 0x00000008070c7223 */ /* 0x000fc80000000007 */
[----:B------:R-:W-:-:S04]  /*0a20*/  FFMA R7, R0, R12, RZ ;  /* 0x0000000c00077223 */ /* 0x000fc800000000ff */
[----:B------:R-:W-:-:S04]  /*0a30*/  FFMA R8, R9, R7, R0 ;  /* 0x0000000709087223 */ /* 0x000fc80000000000 */
[----:B------:R-:W-:Y:S01]  /*0a40*/  FFMA R11, R12, R8, R7 ;  /* 0x000000080c0b7223 */ /* 0x000fe20000000007 */
[----:B------:R-:W-:-:S03]  /*0a50*/  IADD3 R7, PT, PT, R5, 0x7f, -R10 ;  /* 0x0000007f05077810 */ /* 0x000fc60007ffe80a */
[----:B------:R-:W-:Y:S02]  /*0a60*/  FFMA R8, R9, R11, R0 ;  /* 0x0000000b09087223 */ /* 0x000fe40000000000 */
[----:B------:R-:W-:Y:S02]  /*0a70*/  IMAD.IADD R7, R7, 0x1, R4 ;  /* 0x0000000107077824 */ /* 0x000fe400078e0204 */
[----:B------:R-:W-:-:S05]  /*0a80*/  FFMA R0, R12, R8, R11 ;  /* 0x000000080c007223 */ /* 0x000fca000000000b */
[----:B------:R-:W-:-:S04]  /*0a90*/  SHF.R.U32.HI R5, RZ, 0x17, R0 ;  /* 0x00000017ff057819 */ /* 0x000fc80000011600 */
[----:B------:R-:W-:-:S05]  /*0aa0*/  LOP3.LUT R5, R5, 0xff, RZ, 0xc0, !PT ;  /* 0x000000ff05057812 */ /* 0x000fca00078ec0ff */
[----:B------:R-:W-:-:S04]  /*0ab0*/  IMAD.IADD R9, R5, 0x1, R7 ;  /* 0x0000000105097824 */ /* 0x000fc800078e0207 */
[----:B------:R-:W-:-:S05]  /*0ac0*/  VIADD R4, R9, 0xffffffff ;  /* 0xffffffff09047836 */ /* 0x000fca0000000000 */
[----:B------:R-:W-:-:S13]  /*0ad0*/  ISETP.GE.U32.AND P0, PT, R4, 0xfe, PT ;  /* 0x000000fe0400780c */ /* 0x000fda0003f06070 */
[----:B------:R-:W-:Y:S05]  /*0ae0*/  @!P0 BRA `(.L_x_13) ;  /* 0x0000000000808947 */ /* 0x000fea0003800000 */
[----:B------:R-:W-:-:S13]  /*0af0*/  ISETP.GT.AND P0, PT, R9, 0xfe, PT ;  /* 0x000000fe0900780c */ /* 0x000fda0003f04270 */
[----:B------:R-:W-:Y:S05]  /*0b00*/  @P0 BRA `(.L_x_14) ;  /* 0x00000000006c0947 */ /* 0x000fea0003800000 */
[----:B------:R-:W-:-:S13]  /*0b10*/  ISETP.GE.AND P0, PT, R9, 0x1, PT ;  /* 0x000000010900780c */ /* 0x000fda0003f06270 */
[----:B------:R-:W-:Y:S05]  /*0b20*/  @P0 BRA `(.L_x_15) ;  /* 0x0000000000980947 */ /* 0x000fea0003800000 */
[----:B------:R-:W-:Y:S02]  /*0b30*/  ISETP.GE.AND P0, PT, R9, -0x18, PT ;  /* 0xffffffe80900780c */ /* 0x000fe40003f06270 */
[----:B------:R-:W-:-:S11]  /*0b40*/  LOP3.LUT R0, R0, 0x80000000, RZ, 0xc0, !PT ;  /* 0x8000000000007812 */ /* 0x000fd600078ec0ff */
[----:B------:R-:W-:Y:S05]  /*0b50*/  @!P0 BRA `(.L_x_15) ;  /* 0x00000000008c8947 */ /* 0x000fea0003800000 */
[CCC-:B------:R-:W-:Y:S01]  /*0b60*/  FFMA.RZ R4, R12.reuse, R8.reuse, R11.reuse ;  /* 0x000000080c047223 */ /* 0x1c0fe2000000c00b */
[C---:B------:R-:W-:Y:S01]  /*0b70*/  IADD3 R7, PT, PT, R9.reuse, 0x20, RZ ;  /* 0x0000002009077810 */ /* 0x040fe20007ffe0ff */
[-CC-:B------:R-:W-:Y:S01]  /*0b80*/  FFMA.RM R5, R12, R8.reuse, R11.reuse ;  /* 0x000000080c057223 */ /* 0x180fe2000000400b */
[C---:B------:R-:W-:Y:S02]  /*0b90*/  ISETP.NE.AND P2, PT, R9.reuse, RZ, PT ;  /* 0x000000ff0900720c */ /* 0x040fe40003f45270 */
[----:B------:R-:W-:Y:S01]  /*0ba0*/  LOP3.LUT R6, R4, 0x7fffff, RZ, 0xc0, !PT ;  /* 0x007fffff04067812 */ /* 0x000fe200078ec0ff */
[----:B------:R-:W-:Y:S01]  /*0bb0*/  FFMA.RP R4, R12, R8, R11 ;  /* 0x000000080c047223 */ /* 0x000fe2000000800b */
[----:B------:R-:W-:Y:S01]  /*0bc0*/  IMAD.MOV R8, RZ, RZ, -R9 ;  /* 0x000000ffff087224 */ /* 0x000fe200078e0a09 */
[----:B------:R-:W-:Y:S02]  /*0bd0*/  ISETP.NE.AND P1, PT, R9, RZ, PT ;  /* 0x000000ff0900720c */ /* 0x000fe40003f25270 */
[----:B------:R-:W-:-:S02]  /*0be0*/  LOP3.LUT R6, R6, 0x800000, RZ, 0xfc, !PT ;  /* 0x0080000006067812 */ /* 0x000fc400078efcff */
[----:B------:R-:W-:Y:S02]  /*0bf0*/  FSETP.NEU.FTZ.AND P0, PT, R4, R5, PT ;  /* 0x000000050400720b */ /* 0x000fe40003f1d000 */
[----:B------:R-:W-:Y:S02]  /*0c00*/  SHF.L.U32 R7, R6, R7, RZ ;  /* 0x0000000706077219 */ /* 0x000fe400000006ff */
[----:B------:R-:W-:Y:S02]  /*0c10*/  SEL R5, R8, RZ, P2 ;  /* 0x000000ff08057207 */ /* 0x000fe40001000000 */
[----:B------:R-:W-:Y:S02]  /*0c20*/  ISETP.NE.AND P1, PT, R7, RZ, P1 ;  /* 0x000000ff0700720c */ /* 0x000fe40000f25270 */
[----:B------:R-:W-:Y:S02]  /*0c30*/  SHF.R.U32.HI R5, RZ, R5, R6 ;  /* 0x00000005ff057219 */ /* 0x000fe40000011606 */
[----:B------:R-:W-:-:S02]  /*0c40*/  PLOP3.LUT P0, PT, P0, P1, PT, 0xf8, 0x8f ;  /* 0x00000000008f781c */ /* 0x000fc40000703f70 */
[----:B------:R-:W-:Y:S02]  /*0c50*/  SHF.R.U32.HI R7, RZ, 0x1, R5 ;  /* 0x00000001ff077819 */ /* 0x000fe40000011605 */
[----:B------:R-:W-:-:S04]  /*0c60*/  SEL R4, RZ, 0x1, !P0 ;  /* 0x00000001ff047807 */ /* 0x000fc80004000000 */
[----:B------:R-:W-:-:S04]  /*0c70*/  LOP3.LUT R4, R4, 0x1, R7, 0xf8, !PT ;  /* 0x0000000104047812 */ /* 0x000fc800078ef807 */
[----:B------:R-:W-:-:S05]  /*0c80*/  LOP3.LUT R4, R4, R5, RZ, 0xc0, !PT ;  /* 0x0000000504047212 */ /* 0x000fca00078ec0ff */
[----:B------:R-:W-:-:S05]  /*0c90*/  IMAD.IADD R7, R7, 0x1, R4 ;  /* 0x0000000107077824 */ /* 0x000fca00078e0204 */
[----:B------:R-:W-:Y:S01]  /*0ca0*/  LOP3.LUT R0, R7, R0, RZ, 0xfc, !PT ;  /* 0x0000000007007212 */ /* 0x000fe200078efcff */
[----:B------:R-:W-:Y:S06]  /*0cb0*/  BRA `(.L_x_15) ;  /* 0x0000000000347947 */ /* 0x000fec0003800000 */
.L_x_14:
[----:B------:R-:W-:-:S04]  /*0cc0*/  LOP3.LUT R0, R0, 0x80000000, RZ, 0xc0, !PT ;  /* 0x8000000000007812 */ /* 0x000fc800078ec0ff */
[----:B------:R-:W-:Y:S01]  /*0cd0*/  LOP3.LUT R0, R0, 0x7f800000, RZ, 0xfc, !PT ;  /* 0x7f80000000007812 */ /* 0x000fe200078efcff */
[----:B------:R-:W-:Y:S06]  /*0ce0*/  BRA `(.L_x_15) ;  /* 0x0000000000287947 */ /* 0x000fec0003800000 */
.L_x_13:
[----:B------:R-:W-:Y:S01]  /*0cf0*/  IMAD R0, R7, 0x800000, R0 ;  /* 0x0080000007007824 */ /* 0x000fe200078e0200 */
[----:B------:R-:W-:Y:S06]  /*0d00*/  BRA `(.L_x_15) ;  /* 0x0000000000207947 */ /* 0x000fec0003800000 */
.L_x_12:
[----:B------:R-:W-:-:S04]  /*0d10*/  LOP3.LUT R0, R5, 0x80000000, R0, 0x48, !PT ;  /* 0x8000000005007812 */ /* 0x000fc800078e4800 */
[----:B------:R-:W-:Y:S01]  /*0d20*/  LOP3.LUT R0, R0, 0x7f800000, RZ, 0xfc, !PT ;  /* 0x7f80000000007812 */ /* 0x000fe200078efcff */
[----:B------:R-:W-:Y:S06]  /*0d30*/  BRA `(.L_x_15) ;  /* 0x0000000000147947 */ /* 0x000fec0003800000 */
.L_x_11:
[----:B------:R-:W-:Y:S01]  /*0d40*/  LOP3.LUT R0, R5, 0x80000000, R0, 0x48, !PT ;  /* 0x8000000005007812 */ /* 0x000fe200078e4800 */
[----:B------:R-:W-:Y:S06]  /*0d50*/  BRA `(.L_x_15) ;  /* 0x00000000000c7947 */ /* 0x000fec0003800000 */
.L_x_10:
[----:B------:R-:W0:Y:S01]  /*0d60*/  MUFU.RSQ R0, -QNAN ;  /* 0xffc0000000007908 */ /* 0x000e220000001400 */
[----:B------:R-:W-:Y:S05]  /*0d70*/  BRA `(.L_x_15) ;  /* 0x0000000000047947 */ /* 0x000fea0003800000 */
.L_x_9:
[----:B------:R-:W-:-:S07]  /*0d80*/  FADD.FTZ R0, R0, R3 ;  /* 0x0000000300007221 */ /* 0x000fce0000010000 */
.L_x_15:
[----:B------:R-:W-:Y:S01]  /*0d90*/  IMAD.MOV.U32 R4, RZ, RZ, R2 ;  /* 0x000000ffff047224 */ /* 0x000fe200078e0002 */
[----:B0-----:R-:W-:Y:S01]  /*0da0*/  MOV R7, R0 ;  /* 0x0000000000077202 */ /* 0x001fe20000000f00 */
[----:B------:R-:W-:-:S04]  /*0db0*/  IMAD.MOV.U32 R5, RZ, RZ, 0x0 ;  /* 0x00000000ff057424 */ /* 0x000fc800078e00ff */
[----:B------:R-:W-:Y:S05]  /*0dc0*/  RET.REL.NODEC R4 `(_Z26compute_loss_and_gradientsPfS_S_S_S_S_S_S_i) ;  /* 0xfffffff0048c7950 */ /* 0x000fea0003c3ffff */
.L_x_16:
        /* <DEDUP_REMOVED lines=11> */
.L_x_32:


//--------------------- .text._Z7forwardPfS_S_S_i --------------------------
	.section	.text._Z7forwardPfS_S_S_i,"ax",@progbits
	.align	128
        .global         _Z7forwardPfS_S_S_i
        .type           _Z7forwardPfS_S_S_i,@function
        .size           _Z7forwardPfS_S_S_i,(.L_x_36 - _Z7forwardPfS_S_S_i)
        .other          _Z7forwardPfS_S_S_i,@"STO_CUDA_ENTRY STV_DEFAULT"
_Z7forwardPfS_S_S_i:
.text._Z7forwardPfS_S_S_i:
[----:B------:R-:W-:Y:S01]  /*0000*/  LDC R1, c[0x0][0x37c] ;  /* 0x0000df00ff017b82 */ /* 0x000fe20000000800 */
[----:B------:R-:W0:Y:S07]  /*0010*/  S2R R0, SR_TID.X ;  /* 0x0000000000007919 */ /* 0x000e2e0000002100 */
[----:B------:R-:W0:Y:S01]  /*0020*/  S2UR UR4, SR_CTAID.X ;  /* 0x00000000000479c3 */ /* 0x000e220000002500 */
[----:B------:R-:W1:Y:S07]  /*0030*/  LDCU UR5, c[0x0][0x3a0] ;  /* 0x00007400ff0577ac */ /* 0x000e6e0008000800 */
[----:B------:R-:W0:Y:S02]  /*0040*/  LDC R11, c[0x0][0x360] ;  /* 0x0000d800ff0b7b82 */ /* 0x000e240000000800 */
[----:B0-----:R-:W-:-:S05]  /*0050*/  IMAD R11, R11, UR4, R0 ;  /* 0x000000040b0b7c24 */ /* 0x001fca000f8e0200 */
[----:B-1----:R-:W-:-:S13]  /*0060*/  ISETP.GE.AND P0, PT, R11, UR5, PT ;  /* 0x000000050b007c0c */ /* 0x002fda000bf06270 */
[----:B------:R-:W-:Y:S05]  /*0070*/  @P0 EXIT ;  /* 0x000000000000094d */ /* 0x000fea0003800000 */
[----:B------:R-:W0:Y:S01]  /*0080*/  LDC.64 R2, c[0x0][0x380] ;  /* 0x0000e000ff027b82 */ /* 0x000e220000000a00 */
[----:B------:R-:W1:Y:S07]  /*0090*/  LDCU.64 UR4, c[0x0][0x358] ;  /* 0x00006b00ff0477ac */ /* 0x000e6e0008000a00 */
[----:B------:R-:W2:Y:S08]  /*00a0*/  LDC.64 R4, c[0x0][0x388] ;  /* 0x0000e200ff047b82 */ /* 0x000eb00000000a00 */
[----:B------:R-:W3:Y:S01]  /*00b0*/  LDC.64 R6, c[0x0][0x390] ;  /* 0x0000e400ff067b82 */ /* 0x000ee20000000a00 */
[----:B0-----:R-:W-:-:S07]  /*00c0*/  IMAD.WIDE R2, R11, 0x4, R2 ;  /* 0x000000040b027825 */ /* 0x001fce00078e0202 */
[----:B------:R-:W0:Y:S01]  /*00d0*/  LDC.64 R8, c[0x0][0x398] ;  /* 0x0000e600ff087b82 */ /* 0x000e220000000a00 */
[----:B-1----:R-:W4:Y:S04]  /*00e0*/  LDG.E R2, desc[UR4][R2.64] ;  /* 0x0000000402027981 */ /* 0x002f28000c1e1900 */
[----:B--2---:R-:W4:Y:S04]  /*00f0*/  LDG.E R5, desc[UR4][R4.64] ;  /* 0x0000000404057981 */ /* 0x004f28000c1e1900 */
[----:B---3--:R-:W4:Y:S01]  /*0100*/  LDG.E R7, desc[UR4][R6.64] ;  /* 0x0000000406077981 */ /* 0x008f22000c1e1900 */
[----:B0-----:R-:W-:-:S04]  /*0110*/  IMAD.WIDE R8, R11, 0x4, R8 ;  /* 0x000000040b087825 */ /* 0x001fc800078e0208 */
[----:B----4-:R-:W-:-:S05]  /*0120*/  FFMA R11, R2, R5, R7 ;  /* 0x00000005020b7223 */ /* 0x010fca0000000007 */
[----:B------:R-:W-:Y:S01]  /*0130*/  STG.E desc[UR4][R8.64], R11 ;  /* 0x0000000b08007986 */ /* 0x000fe2000c101904 */
[----:B------:R-:W-:Y:S05]  /*0140*/  EXIT ;  /* 0x000000000000794d */ /* 0x000fea0003800000 */
.L_x_17:
        /* <DEDUP_REMOVED lines=11> */
.L_x_36:


//--------------------- .text._Z9init_dataPfS_i   --------------------------
	.section	.text._Z9init_dataPfS_i,"ax",@progbits
	.align	128
        .global         _Z9init_dataPfS_i
        .type           _Z9init_dataPfS_i,@function
        .size           _Z9init_dataPfS_i,(.L_x_33 - _Z9init_dataPfS_i)
        .other          _Z9init_dataPfS_i,@"STO_CUDA_ENTRY STV_DEFAULT"
_Z9init_dataPfS_i:
.text._Z9init_dataPfS_i:
        /* <DEDUP_REMOVED lines=8> */
[----:B------:R-:W-:Y:S01]  /*0080*/  I2FP.F32.S32 R3, UR5 ;  /* 0x0000000500037c45 */ /* 0x000fe20008201400 */
[----:B------:R-:W0:Y:S01]  /*0090*/  LDCU.64 UR4, c[0x0][0x358] ;  /* 0x00006b00ff0477ac */ /* 0x000e220008000a00 */
[----:B------:R-:W-:Y:S01]  /*00a0*/  I2FP.F32.S32 R0, R2 ;  /* 0x0000000200007245 */ /* 0x000fe20000201400 */
[----:B------:R-:W-:Y:S01]  /*00b0*/  BSSY.RECONVERGENT B0, `(.L_x_18) ;  /* 0x000000c000007945 */ /* 0x000fe20003800200 */
[----:B------:R-:W1:Y:S08]  /*00c0*/  MUFU.RCP R4, R3 ;  /* 0x0000000300047308 */ /* 0x000e700000001000 */
[----:B------:R-:W2:Y:S01]  /*00d0*/  FCHK P0, R0, R3 ;  /* 0x0000000300007302 */ /* 0x000ea20000000000 */
[----:B-1----:R-:W-:-:S04]  /*00e0*/  FFMA R5, -R3, R4, 1 ;  /* 0x3f80000003057423 */ /* 0x002fc80000000104 */
[----:B------:R-:W-:-:S04]  /*00f0*/  FFMA R5, R4, R5, R4 ;  /* 0x0000000504057223 */ /* 0x000fc80000000004 */
[----:B------:R-:W-:-:S04]  /*0100*/  FFMA R4, R0, R5, RZ ;  /* 0x0000000500047223 */ /* 0x000fc800000000ff */
[----:B------:R-:W-:-:S04]  /*0110*/  FFMA R6, -R3, R4, R0 ;  /* 0x0000000403067223 */ /* 0x000fc80000000100 */
[----:B------:R-:W-:Y:S01]  /*0120*/  FFMA R9, R5, R6, R4 ;  /* 0x0000000605097223 */ /* 0x000fe20000000004 */
[----:B0-2---:R-:W-:Y:S06]  /*0130*/  @!P0 BRA `(.L_x_19) ;  /* 0x00000000000c8947 */ /* 0x005fec0003800000 */
[----:B------:R-:W-:-:S07]  /*0140*/  MOV R4, 0x160 ;  /* 0x0000016000047802 */ /* 0x000fce0000000f00 */
[----:B------:R-:W-:Y:S05]  /*0150*/  CALL.REL.NOINC `($__internal_1_$__cuda_sm3x_div_rn_noftz_f32_slowpath) ;  /* 0x00000000002c7944 */ /* 0x000fea0003c00000 */
[----:B------:R-:W-:-:S07]  /*0160*/  IMAD.MOV.U32 R9, RZ, RZ, R0 ;  /* 0x000000ffff097224 */ /* 0x000fce00078e0000 */
.L_x_19:
[----:B------:R-:W-:Y:S05]  /*0170*/  BSYNC.RECONVERGENT B0 ;  /* 0x0000000000007941 */ /* 0x000fea0003800200 */
.L_x_18:
[----:B------:R-:W0:Y:S01]  /*0180*/  LDC.64 R4, c[0x0][0x380] ;  /* 0x0000e000ff047b82 */ /* 0x000e220000000a00 */
[----:B------:R-:W-:-:S07]  /*0190*/  IMAD.MOV.U32 R0, RZ, RZ, 0x40400000 ;  /* 0x40400000ff007424 */ /* 0x000fce00078e00ff */
[----:B------:R-:W1:Y:S01]  /*01a0*/  LDC.64 R6, c[0x0][0x388] ;  /* 0x0000e200ff067b82 */ /* 0x000e620000000a00 */
[----:B0-----:R-:W-:-:S05]  /*01b0*/  IMAD.WIDE R4, R2, 0x4, R4 ;  /* 0x0000000402047825 */ /* 0x001fca00078e0204 */
[----:B------:R-:W-:Y:S01]  /*01c0*/  STG.E desc[UR4][R4.64], R9 ;  /* 0x0000000904007986 */ /* 0x000fe2000c101904 */
[----:B-1----:R-:W-:-:S04]  /*01d0*/  IMAD.WIDE R2, R2, 0x4, R6 ;  /* 0x0000000402027825 */ /* 0x002fc800078e0206 */
[----:B------:R-:W-:-:S05]  /*01e0*/  FFMA R7, R9, R0, 2 ;  /* 0x4000000009077423 */ /* 0x000fca0000000000 */
[----:B------:R-:W-:Y:S01]  /*01f0*/  STG.E desc[UR4][R2.64], R7 ;  /* 0x0000000702007986 */ /* 0x000fe2000c101904 */
[----:B------:R-:W-:Y:S05]  /*0200*/  EXIT ;  /* 0x000000000000794d */ /* 0x000fea0003800000 */
        .weak           $__internal_1_$__cuda_sm3x_div_rn_noftz_f32_slowpath
        .type           $__internal_1_$__cuda_sm3x_div_rn_noftz_f32_slowpath,@function
        .size           $__internal_1_$__cuda_sm3x_div_rn_noftz_f32_slowpath,(.L_x_33 - $__internal_1_$__cuda_sm3x_div_rn_noftz_f32_slowpath)
$__internal_1_$__cuda_sm3x_div_rn_noftz_f32_slowpath:
[--C-:B------:R-:W-:Y:S01]  /*0210*/  SHF.R.U32.HI R6, RZ, 0x17, R3.reuse ;  /* 0x00000017ff067819 */ /* 0x100fe20000011603 */
[----:B------:R-:W-:Y:S01]  /*0220*/  BSSY.RECONVERGENT B1, `(.L_x_20) ;  /* 0x0000064000017945 */ /* 0x000fe20003800200 */
[--C-:B------:R-:W-:Y:S01]  /*0230*/  SHF.R.U32.HI R5, RZ, 0x17, R0.reuse ;  /* 0x00000017ff057819 */ /* 0x100fe20000011600 */
[----:B------:R-:W-:Y:S01]  /*0240*/  IMAD.MOV.U32 R7, RZ, RZ, R0 ;  /* 0x000000ffff077224 */ /* 0x000fe200078e0000 */
        /* <DEDUP_REMOVED lines=27> */
[----:B------:R-:W-:Y:S02]  /*0400*/  @P0 IMAD.MOV.U32 R9, RZ, RZ, RZ ;  /* 0x000000ffff090224 */ /* 0x000fe400078e00ff */
[----:B------:R-:W-:Y:S01]  /*0410*/  @!P0 FFMA R7, R0, 1.84467440737095516160e+19, RZ ;  /* 0x5f80000000078823 */ /* 0x000fe200000000ff */
[----:B------:R-:W-:Y:S02]  /*0420*/  @!P0 IMAD.MOV.U32 R9, RZ, RZ, -0x40 ;  /* 0xffffffc0ff098424 */ /* 0x000fe400078e00ff */
[----:B------:R-:W-:Y:S02]  /*0430*/  @!P1 FFMA R8, R3, 1.84467440737095516160e+19, RZ ;  /* 0x5f80000003089823 */ /* 0x000fe400000000ff */
[----:B------:R-:W-:-:S07]  /*0440*/  @!P1 VIADD R9, R9, 0x40 ;  /* 0x0000004009099836 */ /* 0x000fce0000000000 */
.L_x_21:
[----:B------:R-:W-:Y:S01]  /*0450*/  LEA R3, R6, 0xc0800000, 0x17 ;  /* 0xc080000006037811 */ /* 0x000fe200078eb8ff */
[----:B------:R-:W-:Y:S01]  /*0460*/  VIADD R5, R5, 0xffffff81 ;  /* 0xffffff8105057836 */ /* 0x000fe20000000000 */
[----:B------:R-:W-:Y:S03]  /*0470*/  BSSY.RECONVERGENT B2, `(.L_x_26) ;  /* 0x0000035000027945 */ /* 0x000fe60003800200 */
[----:B------:R-:W-:Y:S01]  /*0480*/  IMAD.IADD R3, R8, 0x1, -R3 ;  /* 0x0000000108037824 */ /* 0x000fe200078e0a03 */
[C---:B------:R-:W-:Y:S01]  /*0490*/  IADD3 R6, PT, PT, R5.reuse, 0x7f, -R6 ;  /* 0x0000007f05067810 */ /* 0x040fe20007ffe806 */
[----:B------:R-:W-:Y:S02]  /*04a0*/  IMAD R0, R5, -0x800000, R7 ;  /* 0xff80000005007824 */ /* 0x000fe400078e0207 */
[----:B------:R-:W0:Y:S01]  /*04b0*/  MUFU.RCP R8, R3 ;  /* 0x0000000300087308 */ /* 0x000e220000001000 */
[----:B------:R-:W-:Y:S01]  /*04c0*/  FADD.FTZ R11, -R3, -RZ ;  /* 0x800000ff030b7221 */ /* 0x000fe20000010100 */
[----:B------:R-:W-:-:S03]  /*04d0*/  IMAD.IADD R6, R6, 0x1, R9 ;  /* 0x0000000106067824 */ /* 0x000fc600078e0209 */
[----:B0-----:R-:W-:-:S04]  /*04e0*/  FFMA R13, R8, R11, 1 ;  /* 0x3f800000080d7423 */ /* 0x001fc8000000000b */
[----:B------:R-:W-:-:S04]  /*04f0*/  FFMA R10, R8, R13, R8 ;  /* 0x0000000d080a7223 */ /* 0x000fc80000000008 */
[----:B------:R-:W-:-:S04]  /*0500*/  FFMA R7, R0, R10, RZ ;  /* 0x0000000a00077223 */ /* 0x000fc800000000ff */
[----:B------:R-:W-:-:S04]  /*0510*/  FFMA R8, R11, R7, R0 ;  /* 0x000000070b087223 */ /* 0x000fc80000000000 */
[----:B------:R-:W-:-:S04]  /*0520*/  FFMA R7, R10, R8, R7 ;  /* 0x000000080a077223 */ /* 0x000fc80000000007 */
[----:B------:R-:W-:-:S04]  /*0530*/  FFMA R8, R11, R7, R0 ;  /* 0x000000070b087223 */ /* 0x000fc80000000000 */
        /* <DEDUP_REMOVED lines=15> */
[CCC-:B------:R-:W-:Y:S01]  /*0630*/  FFMA.RM R6, R10.reuse, R8.reuse, R7.reuse ;  /* 0x000000080a067223 */ /* 0x1c0fe20000004007 */
[C---:B------:R-:W-:Y:S02]  /*0640*/  ISETP.NE.AND P2, PT, R9.reuse, RZ, PT ;  /* 0x000000ff0900720c */ /* 0x040fe40003f45270 */
[----:B------:R-:W-:Y:S02]  /*0650*/  ISETP.NE.AND P1, PT, R9, RZ, PT ;  /* 0x000000ff0900720c */ /* 0x000fe40003f25270 */
[----:B------:R-:W-:Y:S01]  /*0660*/  LOP3.LUT R5, R3, 0x7fffff, RZ, 0xc0, !PT ;  /* 0x007fffff03057812 */ /* 0x000fe200078ec0ff */
[----:B------:R-:W-:Y:S01]  /*0670*/  FFMA.RP R3, R10, R8, R7 ;  /* 0x000000080a037223 */ /* 0x000fe20000008007 */
[----:B------:R-:W-:Y:S02]  /*0680*/  VIADD R8, R9, 0x20 ;  /* 0x0000002009087836 */ /* 0x000fe40000000000 */
[----:B------:R-:W-:Y:S01]  /*0690*/  LOP3.LUT R5, R5, 0x800000, RZ, 0xfc, !PT ;  /* 0x0080000005057812 */ /* 0x000fe200078efcff */
[----:B------:R-:W-:Y:S01]  /*06a0*/  IMAD.MOV R7, RZ, RZ, -R9 ;  /* 0x000000ffff077224 */ /* 0x000fe200078e0a09 */
[----:B------:R-:W-:-:S02]  /*06b0*/  FSETP.NEU.FTZ.AND P0, PT, R3, R6, PT ;  /* 0x000000060300720b */ /* 0x000fc40003f1d000 */
[----:B------:R-:W-:Y:S02]  /*06c0*/  SHF.L.U32 R8, R5, R8, RZ ;  /* 0x0000000805087219 */ /* 0x000fe400000006ff */
[----:B------:R-:W-:Y:S02]  /*06d0*/  SEL R6, R7, RZ, P2 ;  /* 0x000000ff07067207 */ /* 0x000fe40001000000 */
[----:B------:R-:W-:Y:S02]  /*06e0*/  ISETP.NE.AND P1, PT, R8, RZ, P1 ;  /* 0x000000ff0800720c */ /* 0x000fe40000f25270 */
[----:B------:R-:W-:Y:S02]  /*06f0*/  SHF.R.U32.HI R6, RZ, R6, R5 ;  /* 0x00000006ff067219 */ /* 0x000fe40000011605 */
[----:B------:R-:W-:Y:S02]  /*0700*/  PLOP3.LUT P0, PT, P0, P1, PT, 0xf8, 0x8f ;  /* 0x00000000008f781c */ /* 0x000fe40000703f70 */
[----:B------:R-:W-:-:S02]  /*0710*/  SHF.R.U32.HI R8, RZ, 0x1, R6 ;  /* 0x00000001ff087819 */ /* 0x000fc40000011606 */
[----:B------:R-:W-:-:S04]  /*0720*/  SEL R3, RZ, 0x1, !P0 ;  /* 0x00000001ff037807 */ /* 0x000fc80004000000 */
[----:B------:R-:W-:-:S04]  /*0730*/  LOP3.LUT R3, R3, 0x1, R8, 0xf8, !PT ;  /* 0x0000000103037812 */ /* 0x000fc800078ef808 */
[----:B------:R-:W-:-:S05]  /*0740*/  LOP3.LUT R3, R3, R6, RZ, 0xc0, !PT ;  /* 0x0000000603037212 */ /* 0x000fca00078ec0ff */
[----:B------:R-:W-:-:S05]  /*0750*/  IMAD.IADD R3, R8, 0x1, R3 ;  /* 0x0000000108037824 */ /* 0x000fca00078e0203 */
[----:B------:R-:W-:Y:S01]  /*0760*/  LOP3.LUT R0, R3, R0, RZ, 0xfc, !PT ;  /* 0x0000000003007212 */ /* 0x000fe200078efcff */
[----:B------:R-:W-:Y:S06]  /*0770*/  BRA `(.L_x_29) ;  /* 0x0000000000107947 */ /* 0x000fec0003800000 */
.L_x_28:
[----:B------:R-:W-:-:S04]  /*0780*/  LOP3.LUT R0, R0, 0x80000000, RZ, 0xc0, !PT ;  /* 0x8000000000007812 */ /* 0x000fc800078ec0ff */
[----:B------:R-:W-:Y:S01]  /*0790*/  LOP3.LUT R0, R0, 0x7f800000, RZ, 0xfc, !PT ;  /* 0x7f80000000007812 */ /* 0x000fe200078efcff */
[----:B------:R-:W-:Y:S06]  /*07a0*/  BRA `(.L_x_29) ;  /* 0x0000000000047947 */ /* 0x000fec0003800000 */
.L_x_27:
[----:B------:R-:W-:-:S07]  /*07b0*/  IMAD R0, R6, 0x800000, R0 ;  /* 0x0080000006007824 */ /* 0x000fce00078e0200 */
.L_x_29:
[----:B------:R-:W-:Y:S05]  /*07c0*/  BSYNC.RECONVERGENT B2 ;  /* 0x0000000000027941 */ /* 0x000fea0003800200 */
.L_x_26:
[----:B------:R-:W-:Y:S05]  /*07d0*/  BRA `(.L_x_30) ;  /* 0x0000000000207947 */ /* 0x000fea0003800000 */
.L_x_25:
[----:B------:R-:W-:-:S04]  /*07e0*/  LOP3.LUT R0, R8, 0x80000000, R7, 0x48, !PT ;  /* 0x8000000008007812 */ /* 0x000fc800078e4807 */
[----:B------:R-:W-:Y:S01]  /*07f0*/  LOP3.LUT R0, R0, 0x7f800000, RZ, 0xfc, !PT ;  /* 0x7f80000000007812 */ /* 0x000fe200078efcff */
[----:B------:R-:W-:Y:S06]  /*0800*/  BRA `(.L_x_30) ;  /* 0x0000000000147947 */ /* 0x000fec0003800000 */
.L_x_24:
[----:B------:R-:W-:Y:S01]  /*0810*/  LOP3.LUT R0, R8, 0x80000000, R7, 0x48, !PT ;  /* 0x8000000008007812 */ /* 0x000fe200078e4807 */
[----:B------:R-:W-:Y:S06]  /*0820*/  BRA `(.L_x_30) ;  /* 0x00000000000c7947 */ /* 0x000fec0003800000 */
.L_x_23:
[----:B------:R-:W0:Y:S01]  /*0830*/  MUFU.RSQ R0, -QNAN ;  /* 0xffc0000000007908 */ /* 0x000e220000001400 */
[----:B------:R-:W-:Y:S05]  /*0840*/  BRA `(.L_x_30) ;  /* 0x0000000000047947 */ /* 0x000fea0003800000 */
.L_x_22:
[----:B------:R-:W-:-:S07]  /*0850*/  FADD.FTZ R0, R0, R3 ;  /* 0x0000000300007221 */ /* 0x000fce0000010000 */
.L_x_30:
[----:B------:R-:W-:Y:S05]  /*0860*/  BSYNC.RECONVERGENT B1 ;  /* 0x0000000000017941 */ /* 0x000fea0003800200 */
.L_x_20:
[----:B------:R-:W-:-:S04]  /*0870*/  IMAD.MOV.U32 R5, RZ, RZ, 0x0 ;  /* 0x00000000ff057424 */ /* 0x000fc800078e00ff */
[----:B0-----:R-:W-:Y:S05]  /*0880*/  RET.REL.NODEC R4 `(_Z9init_dataPfS_i) ;  /* 0xfffffff404dc7950 */ /* 0x001fea0003c3ffff */
.L_x_31:
        /* <DEDUP_REMOVED lines=15> */
.L_x_33:


//--------------------- .nv.shared.reserved.0     --------------------------
	.section	.nv.shared.reserved.0,"aw",@nobits
	.weak		__nv_reservedSMEM_offset_0_alias
	.size		__nv_reservedSMEM_offset_0_alias, 0, 64
	.other		__nv_reservedSMEM_offset_0_alias,@"STO_CUDA_RESERVED_SHARED STV_DEFAULT"
__nv_reservedSMEM_offset_0_alias:
	.zero		0
	.zero		64


//--------------------- .nv.shared._Z26compute_loss_and_gradientsPfS_S_S_S_S_S_S_i --------------------------
	.section	.nv.shared._Z26compute_loss_and_gradientsPfS_S_S_S_S_S_S_i,"aw",@nobits
	.sectionflags	@""
	.align	4
.nv.shared._Z26compute_loss_and_gradientsPfS_S_S_S_S_S_S_i:
	.zero		4096


//--------------------- .nv.constant0._Z14update_weightsPfS_ff --------------------------
	.section	.nv.constant0._Z14update_weightsPfS_ff,"a",@progbits
	.sectionflags	@""
	.align	4
.nv.constant0._Z14update_weightsPfS_ff:
	.zero		920


//--------------------- .nv.constant0._Z26compute_loss_and_gradientsPfS_S_S_S_S_S_S_i --------------------------
	.section	.nv.constant0._Z26compute_loss_and_gradientsPfS_S_S_S_S_S_S_i,"a",@progbits
	.sectionflags	@""
	.align	4
.nv.constant0._Z26compute_loss_and_gradientsPfS_S_S_S_S_S_S_i:
	.zero		964


//--------------------- .nv.constant0._Z7forwardPfS_S_S_i --------------------------
	.section	.nv.constant0._Z7forwardPfS_S_S_i,"a",@progbits
	.sectionflags	@""
	.align	4
.nv.constant0._Z7forwardPfS_S_S_i:
	.zero		932


//--------------------- .nv.constant0._Z9init_dataPfS_i --------------------------
	.section	.nv.constant0._Z9init_dataPfS_i,"a",@progbits
	.sectionflags	@""
	.align	4
.nv.constant0._Z9init_dataPfS_i:
	.zero		916


//--------------------- SYMBOLS --------------------------

	.type		.nv.reservedSmem.offset0,@object
	.size		.nv.reservedSmem.offset0,0x4
	.type		.nv.reservedSmem.cap,@object
	.size		.nv.reservedSmem.cap,0x4
